//
// Generated by NVIDIA NVVM Compiler
//
// Compiler Build ID: CL-36424714
// Cuda compilation tools, release 13.0, V13.0.88
// Based on NVVM 20.0.0
//

.version 9.0
.target sm_100
.address_size 64

	// .globl	_Z9MxMKernelPKiS0_Pii

.visible .entry _Z9MxMKernelPKiS0_Pii(
	.param .u64 .ptr .align 1 _Z9MxMKernelPKiS0_Pii_param_0,
	.param .u64 .ptr .align 1 _Z9MxMKernelPKiS0_Pii_param_1,
	.param .u64 .ptr .align 1 _Z9MxMKernelPKiS0_Pii_param_2,
	.param .u32 _Z9MxMKernelPKiS0_Pii_param_3
)
{
	.reg .pred 	%p<13>;
	.reg .b32 	%r<106>;
	.reg .b64 	%rd<51>;

	ld.param.u64 	%rd11, [_Z9MxMKernelPKiS0_Pii_param_0];
	ld.param.u64 	%rd12, [_Z9MxMKernelPKiS0_Pii_param_1];
	ld.param.u64 	%rd10, [_Z9MxMKernelPKiS0_Pii_param_2];
	ld.param.u32 	%r33, [_Z9MxMKernelPKiS0_Pii_param_3];
	cvta.to.global.u64 	%rd1, %rd12;
	cvta.to.global.u64 	%rd2, %rd11;
	mov.u32 	%r34, %tid.x;
	mov.u32 	%r35, %ctaid.x;
	mov.u32 	%r36, %ntid.x;
	mad.lo.s32 	%r1, %r35, %r36, %r34;
	mul.lo.s32 	%r37, %r33, %r33;
	setp.ge.s32 	%p1, %r1, %r37;
	@%p1 bra 	$L__BB0_16;
	setp.lt.s32 	%p2, %r1, %r33;
	mov.b32 	%r94, 0;
	mov.u32 	%r95, %r1;
	@%p2 bra 	$L__BB0_4;
	rem.s32 	%r95, %r1, %r33;
	mov.b32 	%r94, 0;
	mov.u32 	%r93, %r1;
$L__BB0_3:
	sub.s32 	%r93, %r93, %r33;
	add.s32 	%r94, %r94, 1;
	setp.ge.s32 	%p3, %r93, %r33;
	@%p3 bra 	$L__BB0_3;
$L__BB0_4:
	setp.lt.s32 	%p4, %r33, 1;
	@%p4 bra 	$L__BB0_16;
	mul.lo.s32 	%r9, %r94, %r33;
	cvta.to.global.u64 	%rd13, %rd10;
	mul.wide.s32 	%rd14, %r1, 4;
	add.s64 	%rd3, %rd13, %rd14;
	ld.global.u32 	%r100, [%rd3];
	and.b32  	%r11, %r33, 7;
	setp.lt.u32 	%p5, %r33, 8;
	mov.b32 	%r103, 0;
	@%p5 bra 	$L__BB0_8;
	and.b32  	%r41, %r33, 2147483640;
	neg.s32 	%r98, %r41;
	mul.wide.u32 	%rd15, %r33, 8;
	add.s64 	%rd4, %rd1, %rd15;
	mul.wide.u32 	%rd16, %r33, 12;
	add.s64 	%rd5, %rd1, %rd16;
	mul.wide.u32 	%rd17, %r33, 16;
	add.s64 	%rd6, %rd1, %rd17;
	mul.wide.u32 	%rd18, %r33, 20;
	add.s64 	%rd7, %rd1, %rd18;
	mul.wide.u32 	%rd19, %r33, 24;
	add.s64 	%rd8, %rd1, %rd19;
	mul.wide.u32 	%rd20, %r33, 28;
	add.s64 	%rd9, %rd1, %rd20;
	mov.u32 	%r96, %r9;
	mov.u32 	%r97, %r95;
$L__BB0_7:
	.pragma "nounroll";
	and.b32  	%r103, %r33, 2147483640;
	mul.wide.s32 	%rd21, %r97, 4;
	mul.wide.u32 	%rd22, %r33, 4;
	add.s64 	%rd23, %rd1, %rd21;
	add.s64 	%rd24, %rd23, %rd22;
	add.s64 	%rd25, %rd4, %rd21;
	add.s64 	%rd26, %rd5, %rd21;
	add.s64 	%rd27, %rd6, %rd21;
	add.s64 	%rd28, %rd7, %rd21;
	add.s64 	%rd29, %rd8, %rd21;
	add.s64 	%rd30, %rd9, %rd21;
	mul.wide.s32 	%rd31, %r96, 4;
	add.s64 	%rd32, %rd2, %rd31;
	ld.global.u32 	%r42, [%rd32];
	ld.global.u32 	%r43, [%rd23];
	mad.lo.s32 	%r44, %r43, %r42, %r100;
	st.global.u32 	[%rd3], %r44;
	ld.global.u32 	%r45, [%rd32+4];
	ld.global.u32 	%r46, [%rd24];
	mad.lo.s32 	%r47, %r46, %r45, %r44;
	st.global.u32 	[%rd3], %r47;
	ld.global.u32 	%r48, [%rd32+8];
	ld.global.u32 	%r49, [%rd25];
	mad.lo.s32 	%r50, %r49, %r48, %r47;
	st.global.u32 	[%rd3], %r50;
	ld.global.u32 	%r51, [%rd32+12];
	ld.global.u32 	%r52, [%rd26];
	mad.lo.s32 	%r53, %r52, %r51, %r50;
	st.global.u32 	[%rd3], %r53;
	ld.global.u32 	%r54, [%rd32+16];
	ld.global.u32 	%r55, [%rd27];
	mad.lo.s32 	%r56, %r55, %r54, %r53;
	st.global.u32 	[%rd3], %r56;
	ld.global.u32 	%r57, [%rd32+20];
	ld.global.u32 	%r58, [%rd28];
	mad.lo.s32 	%r59, %r58, %r57, %r56;
	st.global.u32 	[%rd3], %r59;
	ld.global.u32 	%r60, [%rd32+24];
	ld.global.u32 	%r61, [%rd29];
	mad.lo.s32 	%r62, %r61, %r60, %r59;
	st.global.u32 	[%rd3], %r62;
	ld.global.u32 	%r63, [%rd32+28];
	ld.global.u32 	%r64, [%rd30];
	mad.lo.s32 	%r100, %r64, %r63, %r62;
	st.global.u32 	[%rd3], %r100;
	add.s32 	%r98, %r98, 8;
	shl.b32 	%r65, %r33, 3;
	add.s32 	%r97, %r97, %r65;
	add.s32 	%r96, %r96, 8;
	setp.ne.s32 	%p6, %r98, 0;
	@%p6 bra 	$L__BB0_7;
$L__BB0_8:
	setp.eq.s32 	%p7, %r11, 0;
	@%p7 bra 	$L__BB0_16;
	and.b32  	%r24, %r33, 3;
	setp.lt.u32 	%p8, %r11, 4;
	@%p8 bra 	$L__BB0_11;
	add.s32 	%r66, %r103, %r9;
	mul.wide.s32 	%rd33, %r66, 4;
	add.s64 	%rd34, %rd2, %rd33;
	ld.global.u32 	%r67, [%rd34];
	mad.lo.s32 	%r68, %r103, %r33, %r95;
	mul.wide.s32 	%rd35, %r68, 4;
	add.s64 	%rd36, %rd1, %rd35;
	ld.global.u32 	%r69, [%rd36];
	mad.lo.s32 	%r70, %r69, %r67, %r100;
	st.global.u32 	[%rd3], %r70;
	ld.global.u32 	%r71, [%rd34+4];
	mul.wide.u32 	%rd37, %r33, 4;
	add.s64 	%rd38, %rd36, %rd37;
	ld.global.u32 	%r72, [%rd38];
	mad.lo.s32 	%r73, %r72, %r71, %r70;
	st.global.u32 	[%rd3], %r73;
	ld.global.u32 	%r74, [%rd34+8];
	add.s64 	%rd39, %rd38, %rd37;
	ld.global.u32 	%r75, [%rd39];
	mad.lo.s32 	%r76, %r75, %r74, %r73;
	st.global.u32 	[%rd3], %r76;
	ld.global.u32 	%r77, [%rd34+12];
	add.s64 	%rd40, %rd39, %rd37;
	ld.global.u32 	%r78, [%rd40];
	mad.lo.s32 	%r100, %r78, %r77, %r76;
	st.global.u32 	[%rd3], %r100;
	add.s32 	%r103, %r103, 4;
$L__BB0_11:
	setp.eq.s32 	%p9, %r24, 0;
	@%p9 bra 	$L__BB0_16;
	setp.eq.s32 	%p10, %r24, 1;
	@%p10 bra 	$L__BB0_14;
	add.s32 	%r79, %r103, %r9;
	mul.wide.s32 	%rd41, %r79, 4;
	add.s64 	%rd42, %rd2, %rd41;
	ld.global.u32 	%r80, [%rd42];
	mad.lo.s32 	%r81, %r103, %r33, %r95;
	mul.wide.s32 	%rd43, %r81, 4;
	add.s64 	%rd44, %rd1, %rd43;
	ld.global.u32 	%r82, [%rd44];
	mad.lo.s32 	%r83, %r82, %r80, %r100;
	st.global.u32 	[%rd3], %r83;
	ld.global.u32 	%r84, [%rd42+4];
	mul.wide.u32 	%rd45, %r33, 4;
	add.s64 	%rd46, %rd44, %rd45;
	ld.global.u32 	%r85, [%rd46];
	mad.lo.s32 	%r100, %r85, %r84, %r83;
	st.global.u32 	[%rd3], %r100;
	add.s32 	%r103, %r103, 2;
$L__BB0_14:
	and.b32  	%r86, %r33, 1;
	setp.eq.b32 	%p11, %r86, 1;
	not.pred 	%p12, %p11;
	@%p12 bra 	$L__BB0_16;
	add.s32 	%r87, %r103, %r9;
	mul.wide.s32 	%rd47, %r87, 4;
	add.s64 	%rd48, %rd2, %rd47;
	ld.global.u32 	%r88, [%rd48];
	mad.lo.s32 	%r89, %r103, %r33, %r95;
	mul.wide.s32 	%rd49, %r89, 4;
	add.s64 	%rd50, %rd1, %rd49;
	ld.global.u32 	%r90, [%rd50];
	mad.lo.s32 	%r91, %r90, %r88, %r100;
	st.global.u32 	[%rd3], %r91;
$L__BB0_16:
	ret;

}
	// .globl	_Z9MxVKernelPKiS0_Pii
.visible .entry _Z9MxVKernelPKiS0_Pii(
	.param .u64 .ptr .align 1 _Z9MxVKernelPKiS0_Pii_param_0,
	.param .u64 .ptr .align 1 _Z9MxVKernelPKiS0_Pii_param_1,
	.param .u64 .ptr .align 1 _Z9MxVKernelPKiS0_Pii_param_2,
	.param .u32 _Z9MxVKernelPKiS0_Pii_param_3
)
{
	.reg .pred 	%p<12>;
	.reg .b32 	%r<135>;
	.reg .b64 	%rd<31>;

	ld.param.u64 	%rd12, [_Z9MxVKernelPKiS0_Pii_param_0];
	ld.param.u64 	%rd13, [_Z9MxVKernelPKiS0_Pii_param_1];
	ld.param.u64 	%rd11, [_Z9MxVKernelPKiS0_Pii_param_2];
	ld.param.u32 	%r33, [_Z9MxVKernelPKiS0_Pii_param_3];
	cvta.to.global.u64 	%rd1, %rd13;
	cvta.to.global.u64 	%rd2, %rd12;
	mov.u32 	%r34, %tid.x;
	mov.u32 	%r35, %ctaid.x;
	mov.u32 	%r36, %ntid.x;
	mad.lo.s32 	%r1, %r35, %r36, %r34;
	setp.ge.s32 	%p1, %r1, %r33;
	setp.lt.s32 	%p2, %r33, 1;
	or.pred  	%p3, %p1, %p2;
	@%p3 bra 	$L__BB1_13;
	cvta.to.global.u64 	%rd14, %rd11;
	mul.lo.s32 	%r2, %r33, %r1;
	mul.wide.s32 	%rd15, %r1, 4;
	add.s64 	%rd3, %rd14, %rd15;
	ld.global.u32 	%r126, [%rd3];
	and.b32  	%r4, %r33, 15;
	setp.lt.u32 	%p4, %r33, 16;
	mov.b32 	%r129, 0;
	@%p4 bra 	$L__BB1_4;
	and.b32  	%r129, %r33, 2147483632;
	neg.s32 	%r124, %r129;
	add.s64 	%rd4, %rd2, 32;
	add.s64 	%rd29, %rd1, 32;
	mov.u32 	%r123, %r2;
$L__BB1_3:
	.pragma "nounroll";
	mul.wide.s32 	%rd16, %r123, 4;
	add.s64 	%rd17, %rd4, %rd16;
	ld.global.u32 	%r38, [%rd17+-32];
	ld.global.u32 	%r39, [%rd29+-32];
	mad.lo.s32 	%r40, %r39, %r38, %r126;
	st.global.u32 	[%rd3], %r40;
	ld.global.u32 	%r41, [%rd17+-28];
	ld.global.u32 	%r42, [%rd29+-28];
	mad.lo.s32 	%r43, %r42, %r41, %r40;
	st.global.u32 	[%rd3], %r43;
	ld.global.u32 	%r44, [%rd17+-24];
	ld.global.u32 	%r45, [%rd29+-24];
	mad.lo.s32 	%r46, %r45, %r44, %r43;
	st.global.u32 	[%rd3], %r46;
	ld.global.u32 	%r47, [%rd17+-20];
	ld.global.u32 	%r48, [%rd29+-20];
	mad.lo.s32 	%r49, %r48, %r47, %r46;
	st.global.u32 	[%rd3], %r49;
	ld.global.u32 	%r50, [%rd17+-16];
	ld.global.u32 	%r51, [%rd29+-16];
	mad.lo.s32 	%r52, %r51, %r50, %r49;
	st.global.u32 	[%rd3], %r52;
	ld.global.u32 	%r53, [%rd17+-12];
	ld.global.u32 	%r54, [%rd29+-12];
	mad.lo.s32 	%r55, %r54, %r53, %r52;
	st.global.u32 	[%rd3], %r55;
	ld.global.u32 	%r56, [%rd17+-8];
	ld.global.u32 	%r57, [%rd29+-8];
	mad.lo.s32 	%r58, %r57, %r56, %r55;
	st.global.u32 	[%rd3], %r58;
	ld.global.u32 	%r59, [%rd17+-4];
	ld.global.u32 	%r60, [%rd29+-4];
	mad.lo.s32 	%r61, %r60, %r59, %r58;
	st.global.u32 	[%rd3], %r61;
	ld.global.u32 	%r62, [%rd17];
	ld.global.u32 	%r63, [%rd29];
	mad.lo.s32 	%r64, %r63, %r62, %r61;
	st.global.u32 	[%rd3], %r64;
	ld.global.u32 	%r65, [%rd17+4];
	ld.global.u32 	%r66, [%rd29+4];
	mad.lo.s32 	%r67, %r66, %r65, %r64;
	st.global.u32 	[%rd3], %r67;
	ld.global.u32 	%r68, [%rd17+8];
	ld.global.u32 	%r69, [%rd29+8];
	mad.lo.s32 	%r70, %r69, %r68, %r67;
	st.global.u32 	[%rd3], %r70;
	ld.global.u32 	%r71, [%rd17+12];
	ld.global.u32 	%r72, [%rd29+12];
	mad.lo.s32 	%r73, %r72, %r71, %r70;
	st.global.u32 	[%rd3], %r73;
	ld.global.u32 	%r74, [%rd17+16];
	ld.global.u32 	%r75, [%rd29+16];
	mad.lo.s32 	%r76, %r75, %r74, %r73;
	st.global.u32 	[%rd3], %r76;
	ld.global.u32 	%r77, [%rd17+20];
	ld.global.u32 	%r78, [%rd29+20];
	mad.lo.s32 	%r79, %r78, %r77, %r76;
	st.global.u32 	[%rd3], %r79;
	ld.global.u32 	%r80, [%rd17+24];
	ld.global.u32 	%r81, [%rd29+24];
	mad.lo.s32 	%r82, %r81, %r80, %r79;
	st.global.u32 	[%rd3], %r82;
	ld.global.u32 	%r83, [%rd17+28];
	ld.global.u32 	%r84, [%rd29+28];
	mad.lo.s32 	%r126, %r84, %r83, %r82;
	st.global.u32 	[%rd3], %r126;
	add.s32 	%r124, %r124, 16;
	add.s32 	%r123, %r123, 16;
	add.s64 	%rd29, %rd29, 64;
	setp.ne.s32 	%p5, %r124, 0;
	@%p5 bra 	$L__BB1_3;
$L__BB1_4:
	setp.eq.s32 	%p6, %r4, 0;
	@%p6 bra 	$L__BB1_13;
	and.b32  	%r15, %r33, 7;
	setp.lt.u32 	%p7, %r4, 8;
	@%p7 bra 	$L__BB1_7;
	add.s32 	%r85, %r129, %r2;
	mul.wide.s32 	%rd18, %r85, 4;
	add.s64 	%rd19, %rd2, %rd18;
	ld.global.u32 	%r86, [%rd19];
	mul.wide.u32 	%rd20, %r129, 4;
	add.s64 	%rd21, %rd1, %rd20;
	ld.global.u32 	%r87, [%rd21];
	mad.lo.s32 	%r88, %r87, %r86, %r126;
	st.global.u32 	[%rd3], %r88;
	ld.global.u32 	%r89, [%rd19+4];
	ld.global.u32 	%r90, [%rd21+4];
	mad.lo.s32 	%r91, %r90, %r89, %r88;
	st.global.u32 	[%rd3], %r91;
	ld.global.u32 	%r92, [%rd19+8];
	ld.global.u32 	%r93, [%rd21+8];
	mad.lo.s32 	%r94, %r93, %r92, %r91;
	st.global.u32 	[%rd3], %r94;
	ld.global.u32 	%r95, [%rd19+12];
	ld.global.u32 	%r96, [%rd21+12];
	mad.lo.s32 	%r97, %r96, %r95, %r94;
	st.global.u32 	[%rd3], %r97;
	ld.global.u32 	%r98, [%rd19+16];
	ld.global.u32 	%r99, [%rd21+16];
	mad.lo.s32 	%r100, %r99, %r98, %r97;
	st.global.u32 	[%rd3], %r100;
	ld.global.u32 	%r101, [%rd19+20];
	ld.global.u32 	%r102, [%rd21+20];
	mad.lo.s32 	%r103, %r102, %r101, %r100;
	st.global.u32 	[%rd3], %r103;
	ld.global.u32 	%r104, [%rd19+24];
	ld.global.u32 	%r105, [%rd21+24];
	mad.lo.s32 	%r106, %r105, %r104, %r103;
	st.global.u32 	[%rd3], %r106;
	ld.global.u32 	%r107, [%rd19+28];
	ld.global.u32 	%r108, [%rd21+28];
	mad.lo.s32 	%r126, %r108, %r107, %r106;
	st.global.u32 	[%rd3], %r126;
	add.s32 	%r129, %r129, 8;
$L__BB1_7:
	setp.eq.s32 	%p8, %r15, 0;
	@%p8 bra 	$L__BB1_13;
	and.b32  	%r20, %r33, 3;
	setp.lt.u32 	%p9, %r15, 4;
	@%p9 bra 	$L__BB1_10;
	add.s32 	%r109, %r129, %r2;
	mul.wide.s32 	%rd22, %r109, 4;
	add.s64 	%rd23, %rd2, %rd22;
	ld.global.u32 	%r110, [%rd23];
	mul.wide.u32 	%rd24, %r129, 4;
	add.s64 	%rd25, %rd1, %rd24;
	ld.global.u32 	%r111, [%rd25];
	mad.lo.s32 	%r112, %r111, %r110, %r126;
	st.global.u32 	[%rd3], %r112;
	ld.global.u32 	%r113, [%rd23+4];
	ld.global.u32 	%r114, [%rd25+4];
	mad.lo.s32 	%r115, %r114, %r113, %r112;
	st.global.u32 	[%rd3], %r115;
	ld.global.u32 	%r116, [%rd23+8];
	ld.global.u32 	%r117, [%rd25+8];
	mad.lo.s32 	%r118, %r117, %r116, %r115;
	st.global.u32 	[%rd3], %r118;
	ld.global.u32 	%r119, [%rd23+12];
	ld.global.u32 	%r120, [%rd25+12];
	mad.lo.s32 	%r126, %r120, %r119, %r118;
	st.global.u32 	[%rd3], %r126;
	add.s32 	%r129, %r129, 4;
$L__BB1_10:
	setp.eq.s32 	%p10, %r20, 0;
	@%p10 bra 	$L__BB1_13;
	mul.wide.u32 	%rd26, %r129, 4;
	add.s64 	%rd30, %rd1, %rd26;
	add.s32 	%r133, %r129, %r2;
	neg.s32 	%r132, %r20;
$L__BB1_12:
	.pragma "nounroll";
	mul.wide.s32 	%rd27, %r133, 4;
	add.s64 	%rd28, %rd2, %rd27;
	ld.global.u32 	%r121, [%rd28];
	ld.global.u32 	%r122, [%rd30];
	mad.lo.s32 	%r126, %r122, %r121, %r126;
	st.global.u32 	[%rd3], %r126;
	add.s64 	%rd30, %rd30, 4;
	add.s32 	%r133, %r133, 1;
	add.s32 	%r132, %r132, 1;
	setp.ne.s32 	%p11, %r132, 0;
	@%p11 bra 	$L__BB1_12;
$L__BB1_13:
	ret;

}


// ===== COMPILED SASS (sm_100) =====

	.target	sm_100

	.elftype	@"ET_EXEC"


//--------------------- .note.nv.tkinfo           --------------------------
	.section	.note.nv.tkinfo,"",@"SHT_NOTE"
	.sectionflags	@"SHF_NOTE_NV_TKINFO"
	.tkinfo
        /*0018*/ 	.word	0x00000002
        /*0030*/ 	.string	""
        /*0030*/ 	.string	"ptxas"
        /*0030*/ 	.string	"Cuda compilation tools, release 13.0, V13.0.88"
        /*0030*/ 	.string	"Build cuda_13.0.r13.0/compiler.36424714_0"
        /*0030*/ 	.string	"-arch sm_100 -m 64 "



//--------------------- .note.nv.cuinfo           --------------------------
	.section	.note.nv.cuinfo,"",@"SHT_NOTE"
	.sectionflags	@"SHF_NOTE_NV_CUINFO"
        /*0018*/ 	.short	0x0002
        /*001a*/ 	.short	0x0064
        /*001c*/ 	.short	0x0082
	.zero		2


//--------------------- .nv.info                  --------------------------
	.section	.nv.info,"",@"SHT_CUDA_INFO"
	.align	4


	//----- nvinfo : EIATTR_REGCOUNT
	.align		4
        /*0000*/ 	.byte	0x04, 0x2f
        /*0002*/ 	.short	(.L_1 - .L_0)
	.align		4
.L_0:
        /*0004*/ 	.word	index@(_Z9MxMKernelPKiS0_Pii)
        /*0008*/ 	.word	0x00000018


	//----- nvinfo : EIATTR_FRAME_SIZE
	.align		4
.L_1:
        /*000c*/ 	.byte	0x04, 0x11
        /*000e*/ 	.short	(.L_3 - .L_2)
	.align		4
.L_2:
        /*0010*/ 	.word	index@(_Z9MxMKernelPKiS0_Pii)
        /*0014*/ 	.word	0x00000000


	//----- nvinfo : EIATTR_REGCOUNT
	.align		4
.L_3:
        /*0018*/ 	.byte	0x04, 0x2f
        /*001a*/ 	.short	(.L_5 - .L_4)
	.align		4
.L_4:
        /*001c*/ 	.word	index@(_Z9MxVKernelPKiS0_Pii)
        /*0020*/ 	.word	0x00000016


	//----- nvinfo : EIATTR_FRAME_SIZE
	.align		4
.L_5:
        /*0024*/ 	.byte	0x04, 0x11
        /*0026*/ 	.short	(.L_7 - .L_6)
	.align		4
.L_6:
        /*0028*/ 	.word	index@(_Z9MxVKernelPKiS0_Pii)
        /*002c*/ 	.word	0x00000000


	//----- nvinfo : EIATTR_MIN_STACK_SIZE
	.align		4
.L_7:
        /*0030*/ 	.byte	0x04, 0x12
        /*0032*/ 	.short	(.L_9 - .L_8)
	.align		4
.L_8:
        /*0034*/ 	.word	index@(_Z9MxVKernelPKiS0_Pii)
        /*0038*/ 	.word	0x00000000


	//----- nvinfo : EIATTR_MIN_STACK_SIZE
	.align		4
.L_9:
        /*003c*/ 	.byte	0x04, 0x12
        /*003e*/ 	.short	(.L_11 - .L_10)
	.align		4
.L_10:
        /*0040*/ 	.word	index@(_Z9MxMKernelPKiS0_Pii)
        /*0044*/ 	.word	0x00000000
.L_11:


//--------------------- .nv.compat                --------------------------
	.section	.nv.compat,"",@"SHT_CUDA_COMPAT_INFO"
	.align	4
        /*0000*/ 	.byte	0x02, 0x09, 0x00, 0x00, 0x02, 0x02, 0x01, 0x00, 0x02, 0x05, 0x05, 0x00, 0x03, 0x07, 0x01, 0x01
        /*0010*/ 	.byte	0x02, 0x03, 0x00, 0x00, 0x02, 0x06, 0x01, 0x00, 0x04, 0x0b, 0x08, 0x00, 0x09, 0x00, 0x00, 0x00
        /*0020*/ 	.byte	0x00, 0x00, 0x00, 0x00


//--------------------- .nv.info._Z9MxVKernelPKiS0_Pii --------------------------
	.section	.nv.info._Z9MxVKernelPKiS0_Pii,"",@"SHT_CUDA_INFO"
	.sectionflags	@""
	.align	4


	//----- nvinfo : EIATTR_CUDA_API_VERSION
	.align		4
        /*0000*/ 	.byte	0x04, 0x37
        /*0002*/ 	.short	(.L_13 - .L_12)
.L_12:
        /*0004*/ 	.word	0x00000082


	//----- nvinfo : EIATTR_KPARAM_INFO
	.align		4
.L_13:
        /*0008*/ 	.byte	0x04, 0x17
        /*000a*/ 	.short	(.L_15 - .L_14)
.L_14:
        /*000c*/ 	.word	0x00000000
        /*0010*/ 	.short	0x0003
        /*0012*/ 	.short	0x0018
        /*0014*/ 	.byte	0x00, 0xf0, 0x11, 0x00


	//----- nvinfo : EIATTR_KPARAM_INFO
	.align		4
.L_15:
        /*0018*/ 	.byte	0x04, 0x17
        /*001a*/ 	.short	(.L_17 - .L_16)
.L_16:
        /*001c*/ 	.word	0x00000000
        /*0020*/ 	.short	0x0002
        /*0022*/ 	.short	0x0010
        /*0024*/ 	.byte	0x00, 0xf5, 0x21, 0x00


	//----- nvinfo : EIATTR_KPARAM_INFO
	.align		4
.L_17:
        /*0028*/ 	.byte	0x04, 0x17
        /*002a*/ 	.short	(.L_19 - .L_18)
.L_18:
        /*002c*/ 	.word	0x00000000
        /*0030*/ 	.short	0x0001
        /*0032*/ 	.short	0x0008
        /*0034*/ 	.byte	0x00, 0xf5, 0x21, 0x00


	//----- nvinfo : EIATTR_KPARAM_INFO
	.align		4
.L_19:
        /*0038*/ 	.byte	0x04, 0x17
        /*003a*/ 	.short	(.L_21 - .L_20)
.L_20:
        /*003c*/ 	.word	0x00000000
        /*0040*/ 	.short	0x0000
        /*0042*/ 	.short	0x0000
        /*0044*/ 	.byte	0x00, 0xf5, 0x21, 0x00


	//----- nvinfo : EIATTR_SPARSE_MMA_MASK
	.align		4
.L_21:
        /*0048*/ 	.byte	0x03, 0x50
        /*004a*/ 	.short	0x0000


	//----- nvinfo : EIATTR_MAXREG_COUNT
	.align		4
        /*004c*/ 	.byte	0x03, 0x1b
        /*004e*/ 	.short	0x00ff


	//----- nvinfo : EIATTR_MERCURY_ISA_VERSION
	.align		4
        /*0050*/ 	.byte	0x03, 0x5f
        /*0052*/ 	.short	0x0101


	//----- nvinfo : EIATTR_VRC_CTA_INIT_COUNT
	.align		4
        /*0054*/ 	.byte	0x02, 0x4a
	.zero		1
	.zero		1


	//----- nvinfo : EIATTR_EXIT_INSTR_OFFSETS
	.align		4
        /*0058*/ 	.byte	0x04, 0x1c
        /*005a*/ 	.short	(.L_23 - .L_22)


	//   ....[0]....
.L_22:
        /*005c*/ 	.word	0x00000080


	//   ....[1]....
        /*0060*/ 	.word	0x00000680


	//   ....[2]....
        /*0064*/ 	.word	0x00000930


	//   ....[3]....
        /*0068*/ 	.word	0x00000ae0


	//   ....[4]....
        /*006c*/ 	.word	0x00000bf0


	//----- nvinfo : EIATTR_CBANK_PARAM_SIZE
	.align		4
.L_23:
        /*0070*/ 	.byte	0x03, 0x19
        /*0072*/ 	.short	0x001c


	//----- nvinfo : EIATTR_PARAM_CBANK
	.align		4
        /*0074*/ 	.byte	0x04, 0x0a
        /*0076*/ 	.short	(.L_25 - .L_24)
	.align		4
.L_24:
        /*0078*/ 	.word	index@(.nv.constant0._Z9MxVKernelPKiS0_Pii)
        /*007c*/ 	.short	0x0380
        /*007e*/ 	.short	0x001c


	//----- nvinfo : EIATTR_SW_WAR
	.align		4
.L_25:
        /*0080*/ 	.byte	0x04, 0x36
        /*0082*/ 	.short	(.L_27 - .L_26)
.L_26:
        /*0084*/ 	.word	0x00000008
.L_27:


//--------------------- .nv.info._Z9MxMKernelPKiS0_Pii --------------------------
	.section	.nv.info._Z9MxMKernelPKiS0_Pii,"",@"SHT_CUDA_INFO"
	.sectionflags	@""
	.align	4


	//----- nvinfo : EIATTR_CUDA_API_VERSION
	.align		4
        /*0000*/ 	.byte	0x04, 0x37
        /*0002*/ 	.short	(.L_29 - .L_28)
.L_28:
        /*0004*/ 	.word	0x00000082


	//----- nvinfo : EIATTR_KPARAM_INFO
	.align		4
.L_29:
        /*0008*/ 	.byte	0x04, 0x17
        /*000a*/ 	.short	(.L_31 - .L_30)
.L_30:
        /*000c*/ 	.word	0x00000000
        /*0010*/ 	.short	0x0003
        /*0012*/ 	.short	0x0018
        /*0014*/ 	.byte	0x00, 0xf0, 0x11, 0x00


	//----- nvinfo : EIATTR_KPARAM_INFO
	.align		4
.L_31:
        /*0018*/ 	.byte	0x04, 0x17
        /*001a*/ 	.short	(.L_33 - .L_32)
.L_32:
        /*001c*/ 	.word	0x00000000
        /*0020*/ 	.short	0x0002
        /*0022*/ 	.short	0x0010
        /*0024*/ 	.byte	0x00, 0xf5, 0x21, 0x00


	//----- nvinfo : EIATTR_KPARAM_INFO
	.align		4
.L_33:
        /*0028*/ 	.byte	0x04, 0x17
        /*002a*/ 	.short	(.L_35 - .L_34)
.L_34:
        /*002c*/ 	.word	0x00000000
        /*0030*/ 	.short	0x0001
        /*0032*/ 	.short	0x0008
        /*0034*/ 	.byte	0x00, 0xf5, 0x21, 0x00


	//----- nvinfo : EIATTR_KPARAM_INFO
	.align		4
.L_35:
        /*0038*/ 	.byte	0x04, 0x17
        /*003a*/ 	.short	(.L_37 - .L_36)
.L_36:
        /*003c*/ 	.word	0x00000000
        /*0040*/ 	.short	0x0000
        /*0042*/ 	.short	0x0000
        /*0044*/ 	.byte	0x00, 0xf5, 0x21, 0x00


	//----- nvinfo : EIATTR_SPARSE_MMA_MASK
	.align		4
.L_37:
        /*0048*/ 	.byte	0x03, 0x50
        /*004a*/ 	.short	0x0000


	//----- nvinfo : EIATTR_MAXREG_COUNT
	.align		4
        /*004c*/ 	.byte	0x03, 0x1b
        /*004e*/ 	.short	0x00ff


	//----- nvinfo : EIATTR_MERCURY_ISA_VERSION
	.align		4
        /*0050*/ 	.byte	0x03, 0x5f
        /*0052*/ 	.short	0x0101


	//----- nvinfo : EIATTR_VRC_CTA_INIT_COUNT
	.align		4
        /*0054*/ 	.byte	0x02, 0x4a
	.zero		1
	.zero		1


	//----- nvinfo : EIATTR_EXIT_INSTR_OFFSETS
	.align		4
        /*0058*/ 	.byte	0x04, 0x1c
        /*005a*/ 	.short	(.L_39 - .L_38)


	//   ....[0]....
.L_38:
        /*005c*/ 	.word	0x00000080


	//   ....[1]....
        /*0060*/ 	.word	0x000002c0


	//   ....[2]....
        /*0064*/ 	.word	0x000007d0


	//   ....[3]....
        /*0068*/ 	.word	0x000009f0


	//   ....[4]....
        /*006c*/ 	.word	0x00000b60


	//   ....[5]....
        /*0070*/ 	.word	0x00000c10


	//----- nvinfo : EIATTR_CRS_STACK_SIZE
	.align		4
.L_39:
        /*0074*/ 	.byte	0x04, 0x1e
        /*0076*/ 	.short	(.L_41 - .L_40)
.L_40:
        /*0078*/ 	.word	0x00000000


	//----- nvinfo : EIATTR_CBANK_PARAM_SIZE
	.align		4
.L_41:
        /*007c*/ 	.byte	0x03, 0x19
        /*007e*/ 	.short	0x001c


	//----- nvinfo : EIATTR_PARAM_CBANK
	.align		4
        /*0080*/ 	.byte	0x04, 0x0a
        /*0082*/ 	.short	(.L_43 - .L_42)
	.align		4
.L_42:
        /*0084*/ 	.word	index@(.nv.constant0._Z9MxMKernelPKiS0_Pii)
        /*0088*/ 	.short	0x0380
        /*008a*/ 	.short	0x001c


	//----- nvinfo : EIATTR_SW_WAR
	.align		4
.L_43:
        /*008c*/ 	.byte	0x04, 0x36
        /*008e*/ 	.short	(.L_45 - .L_44)
.L_44:
        /*0090*/ 	.word	0x00000008
.L_45:


//--------------------- .nv.callgraph             --------------------------
	.section	.nv.callgraph,"",@"SHT_CUDA_CALLGRAPH"
	.align	4
	.sectionentsize	8
	.align		4
        /*0000*/ 	.word	0x00000000
	.align		4
        /*0004*/ 	.word	0xffffffff
	.align		4
        /*0008*/ 	.word	0x00000000
	.align		4
        /*000c*/ 	.word	0xfffffffe
	.align		4
        /*0010*/ 	.word	0x00000000
	.align		4
        /*0014*/ 	.word	0xfffffffd
	.align		4
        /*0018*/ 	.word	0x00000000
	.align		4
        /*001c*/ 	.word	0xfffffffc


//--------------------- .text._Z9MxVKernelPKiS0_Pii --------------------------
	.section	.text._Z9MxVKernelPKiS0_Pii,"ax",@progbits
	.align	128
        .global         _Z9MxVKernelPKiS0_Pii
        .type           _Z9MxVKernelPKiS0_Pii,@function
        .size           _Z9MxVKernelPKiS0_Pii,(.L_x_14 - _Z9MxVKernelPKiS0_Pii)
        .other          _Z9MxVKernelPKiS0_Pii,@"STO_CUDA_ENTRY STV_DEFAULT"
_Z9MxVKernelPKiS0_Pii:
.text._Z9MxVKernelPKiS0_Pii:
[----:B------:R-:W-:Y:S01]  /*0000*/  LDC R1, c[0x0][0x37c] ;  /* 0x0000df00ff017b82 */ /* 0x000fe20000000800 */
[----:B------:R-:W0:Y:S07]  /*0010*/  S2R R7, SR_TID.X ;  /* 0x0000000000077919 */ /* 0x000e2e0000002100 */
[----:B------:R-:W0:Y:S08]  /*0020*/  S2UR UR4, SR_CTAID.X ;  /* 0x00000000000479c3 */ /* 0x000e300000002500 */
[----:B------:R-:W0:Y:S08]  /*0030*/  LDC R0, c[0x0][0x360] ;  /* 0x0000d800ff007b82 */ /* 0x000e300000000800 */
[----:B------:R-:W1:Y:S01]  /*0040*/  LDC R4, c[0x0][0x398] ;  /* 0x0000e600ff047b82 */ /* 0x000e620000000800 */
[----:B0-----:R-:W-:Y:S01]  /*0050*/  IMAD R7, R0, UR4, R7 ;  /* 0x0000000400077c24 */ /* 0x001fe2000f8e0207 */
[----:B-1----:R-:W-:-:S04]  /*0060*/  ISETP.GE.AND P0, PT, R4, 0x1, PT ;  /* 0x000000010400780c */ /* 0x002fc80003f06270 */
[----:B------:R-:W-:-:S13]  /*0070*/  ISETP.GE.OR P0, PT, R7, R4, !P0 ;  /* 0x000000040700720c */ /* 0x000fda0004706670 */
[----:B------:R-:W-:Y:S05]  /*0080*/  @P0 EXIT ;  /* 0x000000000000094d */ /* 0x000fea0003800000 */
[----:B------:R-:W0:Y:S01]  /*0090*/  LDC.64 R2, c[0x0][0x390] ;  /* 0x0000e400ff027b82 */ /* 0x000e220000000a00 */
[----:B------:R-:W1:Y:S01]  /*00a0*/  LDCU.64 UR12, c[0x0][0x358] ;  /* 0x00006b00ff0c77ac */ /* 0x000e620008000a00 */
[C---:B------:R-:W-:Y:S02]  /*00b0*/  ISETP.GE.U32.AND P1, PT, R4.reuse, 0x10, PT ;  /* 0x000000100400780c */ /* 0x040fe40003f26070 */
[----:B------:R-:W-:Y:S01]  /*00c0*/  LOP3.LUT R6, R4, 0xf, RZ, 0xc0, !PT ;  /* 0x0000000f04067812 */ /* 0x000fe200078ec0ff */
[----:B------:R-:W-:-:S03]  /*00d0*/  HFMA2 R0, -RZ, RZ, 0, 0 ;  /* 0x00000000ff007431 */ /* 0x000fc600000001ff */
[----:B------:R-:W-:Y:S01]  /*00e0*/  ISETP.NE.AND P0, PT, R6, RZ, PT ;  /* 0x000000ff0600720c */ /* 0x000fe20003f05270 */
[----:B0-----:R-:W-:-:S05]  /*00f0*/  IMAD.WIDE R2, R7, 0x4, R2 ;  /* 0x0000000407027825 */ /* 0x001fca00078e0202 */
[----:B-1----:R0:W5:Y:S01]  /*0100*/  LDG.E R5, desc[UR12][R2.64] ;  /* 0x0000000c02057981 */ /* 0x002162000c1e1900 */
[----:B------:R-:W-:Y:S01]  /*0110*/  IMAD R7, R7, R4, RZ ;  /* 0x0000000407077224 */ /* 0x000fe200078e02ff */
[----:B------:R-:W-:Y:S06]  /*0120*/  @!P1 BRA `(.L_x_0) ;  /* 0x0000000400549947 */ /* 0x000fec0003800000 */
[----:B------:R-:W1:Y:S01]  /*0130*/  LDCU.128 UR8, c[0x0][0x380] ;  /* 0x00007000ff0877ac */ /* 0x000e620008000c00 */
[----:B------:R-:W-:Y:S02]  /*0140*/  LOP3.LUT R0, R4, 0x7ffffff0, RZ, 0xc0, !PT ;  /* 0x7ffffff004007812 */ /* 0x000fe400078ec0ff */
[----:B------:R-:W-:Y:S02]  /*0150*/  MOV R13, R7 ;  /* 0x00000007000d7202 */ /* 0x000fe40000000f00 */
[----:B------:R-:W-:Y:S01]  /*0160*/  IADD3 R12, PT, PT, -R0, RZ, RZ ;  /* 0x000000ff000c7210 */ /* 0x000fe20007ffe1ff */
[----:B-1----:R-:W-:Y:S02]  /*0170*/  UIADD3 UR4, UP1, UPT, UR10, 0x20, URZ ;  /* 0x000000200a047890 */ /* 0x002fe4000ff3e0ff */
[----:B------:R-:W-:Y:S02]  /*0180*/  UIADD3 UR6, UP0, UPT, UR8, 0x20, URZ ;  /* 0x0000002008067890 */ /* 0x000fe4000ff1e0ff */
[----:B------:R-:W-:-:S02]  /*0190*/  UIADD3.X UR5, UPT, UPT, URZ, UR11, URZ, UP1, !UPT ;  /* 0x0000000bff057290 */ /* 0x000fc40008ffe4ff */
[----:B------:R-:W-:Y:S01]  /*01a0*/  MOV R14, UR4 ;  /* 0x00000004000e7c02 */ /* 0x000fe20008000f00 */
[----:B------:R-:W-:-:S03]  /*01b0*/  UIADD3.X UR7, UPT, UPT, URZ, UR9, URZ, UP0, !UPT ;  /* 0x00000009ff077290 */ /* 0x000fc600087fe4ff */
[----:B------:R-:W-:-:S09]  /*01c0*/  MOV R15, UR5 ;  /* 0x00000005000f7c02 */ /* 0x000fd20008000f00 */
.L_x_1:
[----:B------:R-:W-:Y:S02]  /*01d0*/  MOV R10, UR6 ;  /* 0x00000006000a7c02 */ /* 0x000fe40008000f00 */
[----:B------:R-:W-:Y:S02]  /*01e0*/  MOV R11, UR7 ;  /* 0x00000007000b7c02 */ /* 0x000fe40008000f00 */
[----:B------:R-:W-:Y:S02]  /*01f0*/  MOV R8, R14 ;  /* 0x0000000e00087202 */ /* 0x000fe40000000f00 */
[----:B------:R-:W-:Y:S01]  /*0200*/  MOV R9, R15 ;  /* 0x0000000f00097202 */ /* 0x000fe20000000f00 */
[----:B------:R-:W-:-:S04]  /*0210*/  IMAD.WIDE R10, R13, 0x4, R10 ;  /* 0x000000040d0a7825 */ /* 0x000fc800078e020a */
[----:B------:R-:W2:Y:S04]  /*0220*/  LDG.E R15, desc[UR12][R8.64+-0x20] ;  /* 0xffffe00c080f7981 */ /* 0x000ea8000c1e1900 */
[----:B------:R-:W2:Y:S02]  /*0230*/  LDG.E R14, desc[UR12][R10.64+-0x20] ;  /* 0xffffe00c0a0e7981 */ /* 0x000ea4000c1e1900 */
[----:B--2--5:R-:W-:-:S05]  /*0240*/  IMAD R15, R14, R15, R5 ;  /* 0x0000000f0e0f7224 */ /* 0x024fca00078e0205 */
[----:B------:R1:W-:Y:S04]  /*0250*/  STG.E desc[UR12][R2.64], R15 ;  /* 0x0000000f02007986 */ /* 0x0003e8000c10190c */
[----:B------:R-:W2:Y:S04]  /*0260*/  LDG.E R14, desc[UR12][R10.64+-0x1c] ;  /* 0xffffe40c0a0e7981 */ /* 0x000ea8000c1e1900 */
[----:B----4-:R-:W2:Y:S02]  /*0270*/  LDG.E R5, desc[UR12][R8.64+-0x1c] ;  /* 0xffffe40c08057981 */ /* 0x010ea4000c1e1900 */
[----:B--2---:R-:W-:-:S05]  /*0280*/  IMAD R5, R14, R5, R15 ;  /* 0x000000050e057224 */ /* 0x004fca00078e020f */
[----:B------:R2:W-:Y:S04]  /*0290*/  STG.E desc[UR12][R2.64], R5 ;  /* 0x0000000502007986 */ /* 0x0005e8000c10190c */
[----:B------:R-:W3:Y:S04]  /*02a0*/  LDG.E R14, desc[UR12][R10.64+-0x18] ;  /* 0xffffe80c0a0e7981 */ /* 0x000ee8000c1e1900 */
[----:B------:R-:W3:Y:S02]  /*02b0*/  LDG.E R16, desc[UR12][R8.64+-0x18] ;  /* 0xffffe80c08107981 */ /* 0x000ee4000c1e1900 */
[----:B---3--:R-:W-:-:S05]  /*02c0*/  IMAD R17, R14, R16, R5 ;  /* 0x000000100e117224 */ /* 0x008fca00078e0205 */
[----:B------:R3:W-:Y:S04]  /*02d0*/  STG.E desc[UR12][R2.64], R17 ;  /* 0x0000001102007986 */ /* 0x0007e8000c10190c */
[----:B------:R-:W1:Y:S04]  /*02e0*/  LDG.E R14, desc[UR12][R10.64+-0x14] ;  /* 0xffffec0c0a0e7981 */ /* 0x000e68000c1e1900 */
[----:B------:R-:W1:Y:S02]  /*02f0*/  LDG.E R16, desc[UR12][R8.64+-0x14] ;  /* 0xffffec0c08107981 */ /* 0x000e64000c1e1900 */
[----:B-1----:R-:W-:-:S05]  /*0300*/  IMAD R15, R14, R16, R17 ;  /* 0x000000100e0f7224 */ /* 0x002fca00078e0211 */
[----:B------:R1:W-:Y:S04]  /*0310*/  STG.E desc[UR12][R2.64], R15 ;  /* 0x0000000f02007986 */ /* 0x0003e8000c10190c */
[----:B------:R-:W2:Y:S04]  /*0320*/  LDG.E R14, desc[UR12][R10.64+-0x10] ;  /* 0xfffff00c0a0e7981 */ /* 0x000ea8000c1e1900 */
[----:B------:R-:W2:Y:S02]  /*0330*/  LDG.E R16, desc[UR12][R8.64+-0x10] ;  /* 0xfffff00c08107981 */ /* 0x000ea4000c1e1900 */
        /* <DEDUP_REMOVED lines=34> */
[----:B------:R-:W4:Y:S04]  /*0560*/  LDG.E R14, desc[UR12][R10.64+0x14] ;  /* 0x0000140c0a0e7981 */ /* 0x000f28000c1e1900 */
[----:B------:R-:W4:Y:S02]  /*0570*/  LDG.E R16, desc[UR12][R8.64+0x14] ;  /* 0x0000140c08107981 */ /* 0x000f24000c1e1900 */
[----:B----4-:R-:W-:-:S05]  /*0580*/  IMAD R19, R14, R16, R15 ;  /* 0x000000100e137224 */ /* 0x010fca00078e020f */
[----:B------:R4:W-:Y:S04]  /*0590*/  STG.E desc[UR12][R2.64], R19 ;  /* 0x0000001302007986 */ /* 0x0009e8000c10190c */
[----:B------:R-:W3:Y:S04]  /*05a0*/  LDG.E R14, desc[UR12][R10.64+0x18] ;  /* 0x0000180c0a0e7981 */ /* 0x000ee8000c1e1900 */
[----:B--2---:R-:W3:Y:S01]  /*05b0*/  LDG.E R5, desc[UR12][R8.64+0x18] ;  /* 0x0000180c08057981 */ /* 0x004ee2000c1e1900 */
[----:B------:R-:W-:Y:S01]  /*05c0*/  IADD3 R12, PT, PT, R12, 0x10, RZ ;  /* 0x000000100c0c7810 */ /* 0x000fe20007ffe0ff */
[----:B---3--:R-:W-:-:S05]  /*05d0*/  IMAD R17, R14, R5, R19 ;  /* 0x000000050e117224 */ /* 0x008fca00078e0213 */
[----:B------:R4:W-:Y:S04]  /*05e0*/  STG.E desc[UR12][R2.64], R17 ;  /* 0x0000001102007986 */ /* 0x0009e8000c10190c */
[----:B------:R-:W2:Y:S04]  /*05f0*/  LDG.E R14, desc[UR12][R10.64+0x1c] ;  /* 0x00001c0c0a0e7981 */ /* 0x000ea8000c1e1900 */
[----:B------:R-:W2:Y:S01]  /*0600*/  LDG.E R5, desc[UR12][R8.64+0x1c] ;  /* 0x00001c0c08057981 */ /* 0x000ea2000c1e1900 */
[----:B------:R-:W-:Y:S02]  /*0610*/  ISETP.NE.AND P1, PT, R12, RZ, PT ;  /* 0x000000ff0c00720c */ /* 0x000fe40003f25270 */
[----:B------:R-:W-:Y:S01]  /*0620*/  IADD3 R13, PT, PT, R13, 0x10, RZ ;  /* 0x000000100d0d7810 */ /* 0x000fe20007ffe0ff */
[----:B--2---:R-:W-:Y:S01]  /*0630*/  IMAD R5, R14, R5, R17 ;  /* 0x000000050e057224 */ /* 0x004fe200078e0211 */
[----:B------:R-:W-:-:S04]  /*0640*/  IADD3 R14, P2, PT, R8, 0x40, RZ ;  /* 0x00000040080e7810 */ /* 0x000fc80007f5e0ff */
[----:B------:R4:W-:Y:S01]  /*0650*/  STG.E desc[UR12][R2.64], R5 ;  /* 0x0000000502007986 */ /* 0x0009e2000c10190c */
[----:B-1----:R-:W-:-:S04]  /*0660*/  IADD3.X R15, PT, PT, RZ, R9, RZ, P2, !PT ;  /* 0x00000009ff0f7210 */ /* 0x002fc800017fe4ff */
[----:B------:R-:W-:Y:S05]  /*0670*/  @P1 BRA `(.L_x_1) ;  /* 0xfffffff800d41947 */ /* 0x000fea000383ffff */
.L_x_0:
[----:B------:R-:W-:Y:S05]  /*0680*/  @!P0 EXIT ;  /* 0x000000000000894d */ /* 0x000fea0003800000 */
[----:B------:R-:W-:Y:S02]  /*0690*/  ISETP.GE.U32.AND P0, PT, R6, 0x8, PT ;  /* 0x000000080600780c */ /* 0x000fe40003f06070 */
[----:B------:R-:W-:-:S04]  /*06a0*/  LOP3.LUT R14, R4, 0x7, RZ, 0xc0, !PT ;  /* 0x00000007040e7812 */ /* 0x000fc800078ec0ff */
[----:B------:R-:W-:-:S07]  /*06b0*/  ISETP.NE.AND P1, PT, R14, RZ, PT ;  /* 0x000000ff0e00720c */ /* 0x000fce0003f25270 */
[----:B------:R-:W-:Y:S06]  /*06c0*/  @!P0 BRA `(.L_x_2) ;  /* 0x0000000000988947 */ /* 0x000fec0003800000 */
[----:B------:R-:W1:Y:S01]  /*06d0*/  LDC.64 R8, c[0x0][0x380] ;  /* 0x0000e000ff087b82 */ /* 0x000e620000000a00 */
[----:B------:R-:W-:-:S07]  /*06e0*/  IADD3 R13, PT, PT, R7, R0, RZ ;  /* 0x00000000070d7210 */ /* 0x000fce0007ffe0ff */
[----:B------:R-:W2:Y:S01]  /*06f0*/  LDC.64 R10, c[0x0][0x388] ;  /* 0x0000e200ff0a7b82 */ /* 0x000ea20000000a00 */
[----:B-1----:R-:W-:-:S05]  /*0700*/  IMAD.WIDE R8, R13, 0x4, R8 ;  /* 0x000000040d087825 */ /* 0x002fca00078e0208 */
[----:B------:R-:W4:Y:S01]  /*0710*/  LDG.E R6, desc[UR12][R8.64] ;  /* 0x0000000c08067981 */ /* 0x000f22000c1e1900 */
[----:B--2---:R-:W-:-:S05]  /*0720*/  IMAD.WIDE.U32 R10, R0, 0x4, R10 ;  /* 0x00000004000a7825 */ /* 0x004fca00078e000a */
[----:B------:R-:W4:Y:S02]  /*0730*/  LDG.E R12, desc[UR12][R10.64] ;  /* 0x0000000c0a0c7981 */ /* 0x000f24000c1e1900 */
[----:B----45:R-:W-:-:S05]  /*0740*/  IMAD R5, R6, R12, R5 ;  /* 0x0000000c06057224 */ /* 0x030fca00078e0205 */
        /* <DEDUP_REMOVED lines=21> */
[----:B------:R-:W3:Y:S04]  /*08a0*/  LDG.E R6, desc[UR12][R8.64+0x18] ;  /* 0x0000180c08067981 */ /* 0x000ee8000c1e1900 */
[----:B------:R-:W3:Y:S02]  /*08b0*/  LDG.E R12, desc[UR12][R10.64+0x18] ;  /* 0x0000180c0a0c7981 */ /* 0x000ee4000c1e1900 */
[----:B---3--:R-:W-:-:S05]  /*08c0*/  IMAD R17, R6, R12, R15 ;  /* 0x0000000c06117224 */ /* 0x008fca00078e020f */
[----:B------:R2:W-:Y:S04]  /*08d0*/  STG.E desc[UR12][R2.64], R17 ;  /* 0x0000001102007986 */ /* 0x0005e8000c10190c */
[----:B------:R-:W3:Y:S04]  /*08e0*/  LDG.E R6, desc[UR12][R8.64+0x1c] ;  /* 0x00001c0c08067981 */ /* 0x000ee8000c1e1900 */
[----:B-1----:R-:W3:Y:S01]  /*08f0*/  LDG.E R5, desc[UR12][R10.64+0x1c] ;  /* 0x00001c0c0a057981 */ /* 0x002ee2000c1e1900 */
[----:B------:R-:W-:Y:S01]  /*0900*/  IADD3 R0, PT, PT, R0, 0x8, RZ ;  /* 0x0000000800007810 */ /* 0x000fe20007ffe0ff */
[----:B---3--:R-:W-:-:S05]  /*0910*/  IMAD R5, R6, R5, R17 ;  /* 0x0000000506057224 */ /* 0x008fca00078e0211 */
[----:B------:R2:W-:Y:S02]  /*0920*/  STG.E desc[UR12][R2.64], R5 ;  /* 0x0000000502007986 */ /* 0x0005e4000c10190c */
.L_x_2:
[----:B------:R-:W-:Y:S05]  /*0930*/  @!P1 EXIT ;  /* 0x000000000000994d */ /* 0x000fea0003800000 */
[----:B------:R-:W-:Y:S02]  /*0940*/  ISETP.GE.U32.AND P0, PT, R14, 0x4, PT ;  /* 0x000000040e00780c */ /* 0x000fe40003f06070 */
[----:B------:R-:W-:-:S04]  /*0950*/  LOP3.LUT R4, R4, 0x3, RZ, 0xc0, !PT ;  /* 0x0000000304047812 */ /* 0x000fc800078ec0ff */
[----:B------:R-:W-:-:S07]  /*0960*/  ISETP.NE.AND P1, PT, R4, RZ, PT ;  /* 0x000000ff0400720c */ /* 0x000fce0003f25270 */
[----:B------:R-:W-:Y:S06]  /*0970*/  @!P0 BRA `(.L_x_3) ;  /* 0x0000000000588947 */ /* 0x000fec0003800000 */
[----:B------:R-:W1:Y:S01]  /*0980*/  LDC.64 R8, c[0x0][0x380] ;  /* 0x0000e000ff087b82 */ /* 0x000e620000000a00 */
[----:B--2---:R-:W-:-:S07]  /*0990*/  IADD3 R13, PT, PT, R7, R0, RZ ;  /* 0x00000000070d7210 */ /* 0x004fce0007ffe0ff */
        /* <DEDUP_REMOVED lines=11> */
[----:B------:R-:W2:Y:S04]  /*0a50*/  LDG.E R6, desc[UR12][R8.64+0x8] ;  /* 0x0000080c08067981 */ /* 0x000ea8000c1e1900 */
[----:B------:R-:W2:Y:S02]  /*0a60*/  LDG.E R12, desc[UR12][R10.64+0x8] ;  /* 0x0000080c0a0c7981 */ /* 0x000ea4000c1e1900 */
[----:B--2---:R-:W-:-:S05]  /*0a70*/  IMAD R15, R6, R12, R13 ;  /* 0x0000000c060f7224 */ /* 0x004fca00078e020d */
[----:B------:R3:W-:Y:S04]  /*0a80*/  STG.E desc[UR12][R2.64], R15 ;  /* 0x0000000f02007986 */ /* 0x0007e8000c10190c */
[----:B------:R-:W1:Y:S04]  /*0a90*/  LDG.E R6, desc[UR12][R8.64+0xc] ;  /* 0x00000c0c08067981 */ /* 0x000e68000c1e1900 */
[----:B------:R-:W1:Y:S01]  /*0aa0*/  LDG.E R12, desc[UR12][R10.64+0xc] ;  /* 0x00000c0c0a0c7981 */ /* 0x000e62000c1e1900 */
[----:B------:R-:W-:Y:S01]  /*0ab0*/  IADD3 R0, PT, PT, R0, 0x4, RZ ;  /* 0x0000000400007810 */ /* 0x000fe20007ffe0ff */
[----:B-1----:R-:W-:-:S05]  /*0ac0*/  IMAD R5, R6, R12, R15 ;  /* 0x0000000c06057224 */ /* 0x002fca00078e020f */
[----:B------:R3:W-:Y:S02]  /*0ad0*/  STG.E desc[UR12][R2.64], R5 ;  /* 0x0000000502007986 */ /* 0x0007e4000c10190c */
.L_x_3:
[----:B------:R-:W-:Y:S05]  /*0ae0*/  @!P1 EXIT ;  /* 0x000000000000994d */ /* 0x000fea0003800000 */
[----:B------:R-:W1:Y:S01]  /*0af0*/  LDC.64 R10, c[0x0][0x388] ;  /* 0x0000e200ff0a7b82 */ /* 0x000e620000000a00 */
[----:B--23--:R-:W-:Y:S02]  /*0b00*/  IADD3 R13, PT, PT, R7, R0, RZ ;  /* 0x00000000070d7210 */ /* 0x00cfe40007ffe0ff */
[----:B------:R-:W-:-:S05]  /*0b10*/  IADD3 R4, PT, PT, -R4, RZ, RZ ;  /* 0x000000ff04047210 */ /* 0x000fca0007ffe1ff */
[----:B------:R-:W2:Y:S01]  /*0b20*/  LDC.64 R8, c[0x0][0x380] ;  /* 0x0000e000ff087b82 */ /* 0x000ea20000000a00 */
[----:B-1----:R-:W-:-:S07]  /*0b30*/  IMAD.WIDE.U32 R10, R0, 0x4, R10 ;  /* 0x00000004000a7825 */ /* 0x002fce00078e000a */
.L_x_4:
[----:B--2---:R-:W-:Y:S01]  /*0b40*/  IMAD.WIDE R6, R13, 0x4, R8 ;  /* 0x000000040d067825 */ /* 0x004fe200078e0208 */
[----:B-1----:R1:W4:Y:S05]  /*0b50*/  LDG.E R0, desc[UR12][R10.64] ;  /* 0x0000000c0a007981 */ /* 0x00232a000c1e1900 */
[----:B------:R-:W4:Y:S01]  /*0b60*/  LDG.E R6, desc[UR12][R6.64] ;  /* 0x0000000c06067981 */ /* 0x000f22000c1e1900 */
[----:B------:R-:W-:-:S04]  /*0b70*/  IADD3 R4, PT, PT, R4, 0x1, RZ ;  /* 0x0000000104047810 */ /* 0x000fc80007ffe0ff */
[----:B------:R-:W-:Y:S02]  /*0b80*/  ISETP.NE.AND P0, PT, R4, RZ, PT ;  /* 0x000000ff0400720c */ /* 0x000fe40003f05270 */
[----:B-1----:R-:W-:Y:S02]  /*0b90*/  IADD3 R10, P1, PT, R10, 0x4, RZ ;  /* 0x000000040a0a7810 */ /* 0x002fe40007f3e0ff */
[----:B------:R-:W-:Y:S02]  /*0ba0*/  IADD3 R13, PT, PT, R13, 0x1, RZ ;  /* 0x000000010d0d7810 */ /* 0x000fe40007ffe0ff */
[----:B------:R-:W-:Y:S01]  /*0bb0*/  IADD3.X R11, PT, PT, RZ, R11, RZ, P1, !PT ;  /* 0x0000000bff0b7210 */ /* 0x000fe20000ffe4ff */
[----:B----45:R-:W-:-:S05]  /*0bc0*/  IMAD R5, R6, R0, R5 ;  /* 0x0000000006057224 */ /* 0x030fca00078e0205 */
[----:B------:R1:W-:Y:S01]  /*0bd0*/  STG.E desc[UR12][R2.64], R5 ;  /* 0x0000000502007986 */ /* 0x0003e2000c10190c */
[----:B------:R-:W-:Y:S05]  /*0be0*/  @P0 BRA `(.L_x_4) ;  /* 0xfffffffc00d40947 */ /* 0x000fea000383ffff */
[----:B------:R-:W-:Y:S05]  /*0bf0*/  EXIT ;  /* 0x000000000000794d */ /* 0x000fea0003800000 */
.L_x_5:
[----:B------:R-:W-:-:S00]  /*0c00*/  BRA `(.L_x_5) ;  /* 0xfffffffc00fc7947 */ /* 0x000fc0000383ffff */
[----:B------:R-:W-:-:S00]  /*0c10*/  NOP ;  /* 0x0000000000007918 */ /* 0x000fc00000000000 */
        /* <DEDUP_REMOVED lines=14> */
.L_x_14:


//--------------------- .text._Z9MxMKernelPKiS0_Pii --------------------------
	.section	.text._Z9MxMKernelPKiS0_Pii,"ax",@progbits
	.align	128
        .global         _Z9MxMKernelPKiS0_Pii
        .type           _Z9MxMKernelPKiS0_Pii,@function
        .size           _Z9MxMKernelPKiS0_Pii,(.L_x_15 - _Z9MxMKernelPKiS0_Pii)
        .other          _Z9MxMKernelPKiS0_Pii,@"STO_CUDA_ENTRY STV_DEFAULT"
_Z9MxMKernelPKiS0_Pii:
.text._Z9MxMKernelPKiS0_Pii:
[----:B------:R-:W-:Y:S01]  /*0000*/  LDC R1, c[0x0][0x37c] ;  /* 0x0000df00ff017b82 */ /* 0x000fe20000000800 */
[----:B------:R-:W0:Y:S07]  /*0010*/  S2R R5, SR_TID.X ;  /* 0x0000000000057919 */ /* 0x000e2e0000002100 */
[----:B------:R-:W0:Y:S01]  /*0020*/  S2UR UR5, SR_CTAID.X ;  /* 0x00000000000579c3 */ /* 0x000e220000002500 */
[----:B------:R-:W1:Y:S07]  /*0030*/  LDCU UR18, c[0x0][0x398] ;  /* 0x00007300ff1277ac */ /* 0x000e6e0008000800 */
[----:B------:R-:W0:Y:S01]  /*0040*/  LDC R0, c[0x0][0x360] ;  /* 0x0000d800ff007b82 */ /* 0x000e220000000800 */
[----:B-1----:R-:W-:Y:S01]  /*0050*/  UIMAD UR4, UR18, UR18, URZ ;  /* 0x00000012120472a4 */ /* 0x002fe2000f8e02ff */
[----:B0-----:R-:W-:-:S05]  /*0060*/  IMAD R5, R0, UR5, R5 ;  /* 0x0000000500057c24 */ /* 0x001fca000f8e0205 */
[----:B------:R-:W-:-:S13]  /*0070*/  ISETP.GE.AND P0, PT, R5, UR4, PT ;  /* 0x0000000405007c0c */ /* 0x000fda000bf06270 */
[----:B------:R-:W-:Y:S05]  /*0080*/  @P0 EXIT ;  /* 0x000000000000094d */ /* 0x000fea0003800000 */
[----:B------:R-:W-:Y:S01]  /*0090*/  ISETP.GE.AND P0, PT, R5, UR18, PT ;  /* 0x0000001205007c0c */ /* 0x000fe2000bf06270 */
[----:B------:R-:W-:Y:S01]  /*00a0*/  BSSY.RECONVERGENT B0, `(.L_x_6) ;  /* 0x000001f000007945 */ /* 0x000fe20003800200 */
[----:B------:R-:W-:Y:S01]  /*00b0*/  HFMA2 R4, -RZ, RZ, 0, 0 ;  /* 0x00000000ff047431 */ /* 0x000fe200000001ff */
[----:B------:R-:W-:-:S10]  /*00c0*/  MOV R0, R5 ;  /* 0x0000000500007202 */ /* 0x000fd40000000f00 */
[----:B------:R-:W-:Y:S05]  /*00d0*/  @!P0 BRA `(.L_x_7) ;  /* 0x00000000006c8947 */ /* 0x000fea0003800000 */
[----:B------:R-:W-:Y:S02]  /*00e0*/  IABS R7, UR18 ;  /* 0x0000001200077c13 */ /* 0x000fe40008000000 */
[----:B------:R-:W-:Y:S02]  /*00f0*/  ISETP.GE.AND P2, PT, R5, RZ, PT ;  /* 0x000000ff0500720c */ /* 0x000fe40003f46270 */
[----:B------:R-:W0:Y:S08]  /*0100*/  I2F.RP R0, R7 ;  /* 0x0000000700007306 */ /* 0x000e300000209400 */
[----:B0-----:R-:W0:Y:S02]  /*0110*/  MUFU.RCP R0, R0 ;  /* 0x0000000000007308 */ /* 0x001e240000001000 */
[----:B0-----:R-:W-:-:S06]  /*0120*/  IADD3 R2, PT, PT, R0, 0xffffffe, RZ ;  /* 0x0ffffffe00027810 */ /* 0x001fcc0007ffe0ff */
[----:B------:R0:W1:Y:S02]  /*0130*/  F2I.FTZ.U32.TRUNC.NTZ R3, R2 ;  /* 0x0000000200037305 */ /* 0x000064000021f000 */
[----:B0-----:R-:W-:Y:S02]  /*0140*/  MOV R2, RZ ;  /* 0x000000ff00027202 */ /* 0x001fe40000000f00 */
[----:B-1----:R-:W-:-:S05]  /*0150*/  IADD3 R4, PT, PT, RZ, -R3, RZ ;  /* 0x80000003ff047210 */ /* 0x002fca0007ffe0ff */
[----:B------:R-:W-:Y:S01]  /*0160*/  IMAD R9, R4, R7, RZ ;  /* 0x0000000704097224 */ /* 0x000fe200078e02ff */
[----:B------:R-:W-:-:S03]  /*0170*/  IABS R4, R5 ;  /* 0x0000000500047213 */ /* 0x000fc60000000000 */
[----:B------:R-:W-:Y:S01]  /*0180*/  IMAD.HI.U32 R3, R3, R9, R2 ;  /* 0x0000000903037227 */ /* 0x000fe200078e0002 */
[----:B------:R-:W-:-:S05]  /*0190*/  MOV R2, R5 ;  /* 0x0000000500027202 */ /* 0x000fca0000000f00 */
[----:B------:R-:W-:-:S05]  /*01a0*/  IMAD.HI.U32 R3, R3, R4, RZ ;  /* 0x0000000403037227 */ /* 0x000fca00078e00ff */
[----:B------:R-:W-:-:S05]  /*01b0*/  IADD3 R3, PT, PT, -R3, RZ, RZ ;  /* 0x000000ff03037210 */ /* 0x000fca0007ffe1ff */
[----:B------:R-:W-:Y:S01]  /*01c0*/  IMAD R0, R7, R3, R4 ;  /* 0x0000000307007224 */ /* 0x000fe200078e0204 */
[----:B------:R-:W-:-:S04]  /*01d0*/  MOV R4, RZ ;  /* 0x000000ff00047202 */ /* 0x000fc80000000f00 */
[----:B------:R-:W-:-:S13]  /*01e0*/  ISETP.GT.U32.AND P0, PT, R7, R0, PT ;  /* 0x000000000700720c */ /* 0x000fda0003f04070 */
[----:B------:R-:W-:Y:S02]  /*01f0*/  @!P0 IADD3 R0, PT, PT, R0, -R7, RZ ;  /* 0x8000000700008210 */ /* 0x000fe40007ffe0ff */
[----:B------:R-:W-:Y:S02]  /*0200*/  ISETP.NE.AND P0, PT, RZ, UR18, PT ;  /* 0x00000012ff007c0c */ /* 0x000fe4000bf05270 */
[----:B------:R-:W-:-:S13]  /*0210*/  ISETP.GT.U32.AND P1, PT, R7, R0, PT ;  /* 0x000000000700720c */ /* 0x000fda0003f24070 */
[----:B------:R-:W-:-:S05]  /*0220*/  @!P1 IADD3 R0, PT, PT, R0, -R7, RZ ;  /* 0x8000000700009210 */ /* 0x000fca0007ffe0ff */
[----:B------:R-:W-:Y:S01]  /*0230*/  @!P2 IMAD.MOV R0, RZ, RZ, -R0 ;  /* 0x000000ffff00a224 */ /* 0x000fe200078e0a00 */
[----:B------:R-:W-:-:S07]  /*0240*/  @!P0 LOP3.LUT R0, RZ, UR18, RZ, 0x33, !PT ;  /* 0x00000012ff008c12 */ /* 0x000fce000f8e33ff */
.L_x_8:
[----:B------:R-:W-:Y:S02]  /*0250*/  IADD3 R2, PT, PT, R2, -UR18, RZ ;  /* 0x8000001202027c10 */ /* 0x000fe4000fffe0ff */
[----:B------:R-:W-:Y:S02]  /*0260*/  IADD3 R4, PT, PT, R4, 0x1, RZ ;  /* 0x0000000104047810 */ /* 0x000fe40007ffe0ff */
[----:B------:R-:W-:-:S13]  /*0270*/  ISETP.GE.AND P0, PT, R2, UR18, PT ;  /* 0x0000001202007c0c */ /* 0x000fda000bf06270 */
[----:B------:R-:W-:Y:S05]  /*0280*/  @P0 BRA `(.L_x_8) ;  /* 0xfffffffc00f00947 */ /* 0x000fea000383ffff */
.L_x_7:
[----:B------:R-:W-:Y:S05]  /*0290*/  BSYNC.RECONVERGENT B0 ;  /* 0x0000000000007941 */ /* 0x000fea0003800200 */
.L_x_6:
[----:B------:R-:W-:-:S06]  /*02a0*/  UISETP.GE.AND UP0, UPT, UR18, 0x1, UPT ;  /* 0x000000011200788c */ /* 0x000fcc000bf06270 */
[----:B------:R-:W-:-:S13]  /*02b0*/  PLOP3.LUT P0, PT, PT, PT, UP0, 0x80, 0x8 ;  /* 0x000000000008781c */ /* 0x000fda0003f0f008 */
[----:B------:R-:W-:Y:S05]  /*02c0*/  @!P0 EXIT ;  /* 0x000000000000894d */ /* 0x000fea0003800000 */
[----:B------:R-:W0:Y:S01]  /*02d0*/  LDC.64 R2, c[0x0][0x390] ;  /* 0x0000e400ff027b82 */ /* 0x000e220000000a00 */
[----:B------:R-:W1:Y:S01]  /*02e0*/  LDCU.64 UR16, c[0x0][0x358] ;  /* 0x00006b00ff1077ac */ /* 0x000e620008000a00 */
[----:B0-----:R-:W-:-:S05]  /*02f0*/  IMAD.WIDE R2, R5, 0x4, R2 ;  /* 0x0000000405027825 */ /* 0x001fca00078e0202 */
[----:B-1----:R0:W5:Y:S01]  /*0300*/  LDG.E R5, desc[UR16][R2.64] ;  /* 0x0000001002057981 */ /* 0x002162000c1e1900 */
[----:B------:R-:W-:Y:S01]  /*0310*/  UISETP.GE.U32.AND UP0, UPT, UR18, 0x8, UPT ;  /* 0x000000081200788c */ /* 0x000fe2000bf06070 */
[----:B------:R-:W-:Y:S02]  /*0320*/  HFMA2 R7, -RZ, RZ, 0, 0 ;  /* 0x00000000ff077431 */ /* 0x000fe400000001ff */
[----:B------:R-:W-:-:S06]  /*0330*/  IMAD R4, R4, UR18, RZ ;  /* 0x0000001204047c24 */ /* 0x000fcc000f8e02ff */
[----:B0-----:R-:W-:Y:S05]  /*0340*/  BRA.U !UP0, `(.L_x_9) ;  /* 0x0000000508187547 */ /* 0x001fea000b800000 */
[----:B------:R-:W0:Y:S01]  /*0350*/  LDCU.64 UR20, c[0x0][0x388] ;  /* 0x00007100ff1477ac */ /* 0x000e220008000a00 */
[----:B------:R-:W-:Y:S01]  /*0360*/  MOV R9, R4 ;  /* 0x0000000400097202 */ /* 0x000fe20000000f00 */
[----:B------:R-:W-:Y:S01]  /*0370*/  IMAD.MOV.U32 R8, RZ, RZ, R0 ;  /* 0x000000ffff087224 */ /* 0x000fe200078e0000 */
[----:B------:R-:W-:-:S04]  /*0380*/  ULOP3.LUT UR4, UR18, 0x7ffffff8, URZ, 0xc0, !UPT ;  /* 0x7ffffff812047892 */ /* 0x000fc8000f8ec0ff */
[----:B------:R-:W-:Y:S02]  /*0390*/  UIADD3 UR4, UPT, UPT, -UR4, URZ, URZ ;  /* 0x000000ff04047290 */ /* 0x000fe4000fffe1ff */
[----:B0-----:R-:W-:Y:S02]  /*03a0*/  UIMAD.WIDE.U32 UR6, UR18, 0xc, UR20 ;  /* 0x0000000c120678a5 */ /* 0x001fe4000f8e0014 */
[----:B------:R-:W-:Y:S02]  /*03b0*/  UIMAD.WIDE.U32 UR8, UR18, 0x10, UR20 ;  /* 0x00000010120878a5 */ /* 0x000fe4000f8e0014 */
[----:B------:R-:W-:Y:S02]  /*03c0*/  UIMAD.WIDE.U32 UR10, UR18, 0x14, UR20 ;  /* 0x00000014120a78a5 */ /* 0x000fe4000f8e0014 */
[----:B------:R-:W-:Y:S02]  /*03d0*/  UIMAD.WIDE.U32 UR12, UR18, 0x18, UR20 ;  /* 0x00000018120c78a5 */ /* 0x000fe4000f8e0014 */
[----:B------:R-:W-:-:S12]  /*03e0*/  UIMAD.WIDE.U32 UR14, UR18, 0x1c, UR20 ;  /* 0x0000001c120e78a5 */ /* 0x000fd8000f8e0014 */
.L_x_10:
[----:B------:R-:W0:Y:S01]  /*03f0*/  LDC.64 R6, c[0x0][0x380] ;  /* 0x0000e000ff067b82 */ /* 0x000e220000000a00 */
[----:B------:R-:W-:-:S05]  /*0400*/  MOV R11, 0x4 ;  /* 0x00000004000b7802 */ /* 0x000fca0000000f00 */
[----:B------:R-:W-:-:S05]  /*0410*/  IMAD.WIDE R10, R8, R11, UR20 ;  /* 0x00000014080a7e25 */ /* 0x000fca000f8e020b */
[----:B------:R-:W2:Y:S01]  /*0420*/  LDG.E R13, desc[UR16][R10.64] ;  /* 0x000000100a0d7981 */ /* 0x000ea2000c1e1900 */
[----:B0-----:R-:W-:-:S05]  /*0430*/  IMAD.WIDE R6, R9, 0x4, R6 ;  /* 0x0000000409067825 */ /* 0x001fca00078e0206 */
[----:B------:R-:W2:Y:S01]  /*0440*/  LDG.E R12, desc[UR16][R6.64] ;  /* 0x00000010060c7981 */ /* 0x000ea2000c1e1900 */
[----:B------:R-:W-:Y:S01]  /*0450*/  MOV R15, UR18 ;  /* 0x00000012000f7c02 */ /* 0x000fe20008000f00 */
[----:B------:R-:W-:Y:S01]  /*0460*/  UIMAD.WIDE.U32 UR22, UR18, 0x8, UR20 ;  /* 0x00000008121678a5 */ /* 0x000fe2000f8e0014 */
[----:B-12--5:R-:W-:-:S03]  /*0470*/  IMAD R5, R12, R13, R5 ;  /* 0x0000000d0c057224 */ /* 0x026fc600078e0205 */
[----:B------:R-:W-:Y:S02]  /*0480*/  IMAD.WIDE.U32 R12, R15, 0x4, R10 ;  /* 0x000000040f0c7825 */ /* 0x000fe400078e000a */
[----:B------:R0:W-:Y:S04]  /*0490*/  STG.E desc[UR16][R2.64], R5 ;  /* 0x0000000502007986 */ /* 0x0001e8000c101910 */
[----:B------:R-:W2:Y:S04]  /*04a0*/  LDG.E R12, desc[UR16][R12.64] ;  /* 0x000000100c0c7981 */ /* 0x000ea8000c1e1900 */
[----:B------:R-:W2:Y:S01]  /*04b0*/  LDG.E R16, desc[UR16][R6.64+0x4] ;  /* 0x0000041006107981 */ /* 0x000ea2000c1e1900 */
[----:B------:R-:W-:-:S02]  /*04c0*/  MOV R14, UR22 ;  /* 0x00000016000e7c02 */ /* 0x000fc40008000f00 */
[----:B------:R-:W-:-:S03]  /*04d0*/  MOV R15, UR23 ;  /* 0x00000017000f7c02 */ /* 0x000fc60008000f00 */
[----:B------:R-:W-:-:S04]  /*04e0*/  IMAD.WIDE R10, R8, 0x4, R14 ;  /* 0x00000004080a7825 */ /* 0x000fc800078e020e */
[----:B--2---:R-:W-:-:S05]  /*04f0*/  IMAD R17, R16, R12, R5 ;  /* 0x0000000c10117224 */ /* 0x004fca00078e0205 */
[----:B------:R1:W-:Y:S04]  /*0500*/  STG.E desc[UR16][R2.64], R17 ;  /* 0x0000001102007986 */ /* 0x0003e8000c101910 */
[----:B------:R-:W0:Y:S04]  /*0510*/  LDG.E R10, desc[UR16][R10.64] ;  /* 0x000000100a0a7981 */ /* 0x000e28000c1e1900 */
[----:B------:R-:W0:Y:S01]  /*0520*/  LDG.E R14, desc[UR16][R6.64+0x8] ;  /* 0x00000810060e7981 */ /* 0x000e22000c1e1900 */
[----:B------:R-:W-:Y:S02]  /*0530*/  HFMA2 R15, -RZ, RZ, 0, 2.384185791015625e-07 ;  /* 0x00000004ff0f7431 */ /* 0x000fe400000001ff */
[----:B0-----:R-:W-:-:S03]  /*0540*/  IMAD R5, R14, R10, R17 ;  /* 0x0000000a0e057224 */ /* 0x001fc600078e0211 */
[----:B------:R-:W-:Y:S02]  /*0550*/  IMAD.WIDE R14, R8, R15, UR6 ;  /* 0x00000006080e7e25 */ /* 0x000fe4000f8e020f */
[----:B------:R-:W-:Y:S04]  /*0560*/  STG.E desc[UR16][R2.64], R5 ;  /* 0x0000000502007986 */ /* 0x000fe8000c101910 */
[----:B------:R-:W2:Y:S04]  /*0570*/  LDG.E R14, desc[UR16][R14.64] ;  /* 0x000000100e0e7981 */ /* 0x000ea8000c1e1900 */
[----:B------:R-:W2:Y:S01]  /*0580*/  LDG.E R12, desc[UR16][R6.64+0xc] ;  /* 0x00000c10060c7981 */ /* 0x000ea2000c1e1900 */
[----:B------:R-:W-:Y:S01]  /*0590*/  MOV R13, 0x4 ;  /* 0x00000004000d7802 */ /* 0x000fe20000000f00 */
[----:B--2---:R-:W-:-:S04]  /*05a0*/  IMAD R19, R12, R14, R5 ;  /* 0x0000000e0c137224 */ /* 0x004fc800078e0205 */
[----:B------:R-:W-:Y:S01]  /*05b0*/  IMAD.WIDE R12, R8, R13, UR8 ;  /* 0x00000008080c7e25 */ /* 0x000fe2000f8e020d */
[----:B------:R0:W-:Y:S05]  /*05c0*/  STG.E desc[UR16][R2.64], R19 ;  /* 0x0000001302007986 */ /* 0x0001ea000c101910 */
[----:B------:R-:W1:Y:S04]  /*05d0*/  LDG.E R12, desc[UR16][R12.64] ;  /* 0x000000100c0c7981 */ /* 0x000e68000c1e1900 */
[----:B------:R-:W1:Y:S01]  /*05e0*/  LDG.E R10, desc[UR16][R6.64+0x10] ;  /* 0x00001010060a7981 */ /* 0x000e62000c1e1900 */
[----:B------:R-:W-:-:S02]  /*05f0*/  IMAD.MOV.U32 R11, RZ, RZ, 0x4 ;  /* 0x00000004ff0b7424 */ /* 0x000fc400078e00ff */
[----:B------:R-:W-:Y:S02]  /*0600*/  HFMA2 R15, -RZ, RZ, 0, 2.384185791015625e-07 ;  /* 0x00000004ff0f7431 */ /* 0x000fe400000001ff */
[----:B-1----:R-:W-:Y:S02]  /*0610*/  IMAD R17, R10, R12, R19 ;  /* 0x0000000c0a117224 */ /* 0x002fe400078e0213 */
[----:B------:R-:W-:-:S03]  /*0620*/  IMAD.WIDE R10, R8, R11, UR10 ;  /* 0x0000000a080a7e25 */ /* 0x000fc6000f8e020b */
[----:B------:R1:W-:Y:S04]  /*0630*/  STG.E desc[UR16][R2.64], R17 ;  /* 0x0000001102007986 */ /* 0x0003e8000c101910 */
[----:B------:R-:W2:Y:S04]  /*0640*/  LDG.E R10, desc[UR16][R10.64] ;  /* 0x000000100a0a7981 */ /* 0x000ea8000c1e1900 */
[----:B------:R-:W2:Y:S02]  /*0650*/  LDG.E R14, desc[UR16][R6.64+0x14] ;  /* 0x00001410060e7981 */ /* 0x000ea4000c1e1900 */
[----:B--2---:R-:W-:-:S02]  /*0660*/  IMAD R21, R14, R10, R17 ;  /* 0x0000000a0e157224 */ /* 0x004fc400078e0211 */
[----:B------:R-:W-:-:S03]  /*0670*/  IMAD.WIDE R14, R8, R15, UR12 ;  /* 0x0000000c080e7e25 */ /* 0x000fc6000f8e020f */
[----:B------:R1:W-:Y:S04]  /*0680*/  STG.E desc[UR16][R2.64], R21 ;  /* 0x0000001502007986 */ /* 0x0003e8000c101910 */
[----:B------:R-:W0:Y:S04]  /*0690*/  LDG.E R14, desc[UR16][R14.64] ;  /* 0x000000100e0e7981 */ /* 0x000e28000c1e1900 */
[----:B------:R-:W0:Y:S01]  /*06a0*/  LDG.E R12, desc[UR16][R6.64+0x18] ;  /* 0x00001810060c7981 */ /* 0x000e22000c1e1900 */
[----:B------:R-:W-:Y:S01]  /*06b0*/  MOV R13, 0x4 ;  /* 0x00000004000d7802 */ /* 0x000fe20000000f00 */
[----:B0-----:R-:W-:-:S04]  /*06c0*/  IMAD R19, R12, R14, R21 ;  /* 0x0000000e0c137224 */ /* 0x001fc800078e0215 */
[----:B------:R-:W-:Y:S01]  /*06d0*/  IMAD.WIDE R12, R8, R13, UR14 ;  /* 0x0000000e080c7e25 */ /* 0x000fe2000f8e020d */
[----:B------:R1:W-:Y:S04]  /*06e0*/  STG.E desc[UR16][R2.64], R19 ;  /* 0x0000001302007986 */ /* 0x0003e8000c101910 */
[----:B------:R-:W2:Y:S04]  /*06f0*/  LDG.E R10, desc[UR16][R6.64+0x1c] ;  /* 0x00001c10060a7981 */ /* 0x000ea8000c1e1900 */
[----:B------:R-:W2:Y:S01]  /*0700*/  LDG.E R12, desc[UR16][R12.64] ;  /* 0x000000100c0c7981 */ /* 0x000ea2000c1e1900 */
[----:B------:R-:W-:-:S04]  /*0710*/  UIADD3 UR4, UPT, UPT, UR4, 0x8, URZ ;  /* 0x0000000804047890 */ /* 0x000fc8000fffe0ff */
[----:B------:R-:W-:Y:S01]  /*0720*/  UISETP.NE.AND UP0, UPT, UR4, URZ, UPT ;  /* 0x000000ff0400728c */ /* 0x000fe2000bf05270 */
[----:B------:R-:W-:Y:S02]  /*0730*/  MOV R11, UR18 ;  /* 0x00000012000b7c02 */ /* 0x000fe40008000f00 */
[----:B------:R-:W-:Y:S02]  /*0740*/  IADD3 R9, PT, PT, R9, 0x8, RZ ;  /* 0x0000000809097810 */ /* 0x000fe40007ffe0ff */
[----:B------:R-:W-:Y:S01]  /*0750*/  LEA R8, R11, R8, 0x3 ;  /* 0x000000080b087211 */ /* 0x000fe200078e18ff */
[----:B--2---:R-:W-:-:S05]  /*0760*/  IMAD R5, R10, R12, R19 ;  /* 0x0000000c0a057224 */ /* 0x004fca00078e0213 */
[----:B------:R1:W-:Y:S01]  /*0770*/  STG.E desc[UR16][R2.64], R5 ;  /* 0x0000000502007986 */ /* 0x0003e2000c101910 */
[----:B------:R-:W-:Y:S05]  /*0780*/  BRA.U UP0, `(.L_x_10) ;  /* 0xfffffffd00187547 */ /* 0x000fea000b83ffff */
[----:B------:R-:W-:-:S06]  /*0790*/  ULOP3.LUT UR4, UR18, 0x7ffffff8, URZ, 0xc0, !UPT ;  /* 0x7ffffff812047892 */ /* 0x000fcc000f8ec0ff */
[----:B------:R-:W-:-:S07]  /*07a0*/  MOV R7, UR4 ;  /* 0x0000000400077c02 */ /* 0x000fce0008000f00 */
.L_x_9:
[----:B------:R-:W-:-:S06]  /*07b0*/  ULOP3.LUT UR4, UR18, 0x7, URZ, 0xc0, !UPT ;  /* 0x0000000712047892 */ /* 0x000fcc000f8ec0ff */
[----:B------:R-:W-:-:S13]  /*07c0*/  ISETP.NE.AND P0, PT, RZ, UR4, PT ;  /* 0x00000004ff007c0c */ /* 0x000fda000bf05270 */
[----:B------:R-:W-:Y:S05]  /*07d0*/  @!P0 EXIT ;  /* 0x000000000000894d */ /* 0x000fea0003800000 */
[----:B------:R-:W-:Y:S02]  /*07e0*/  UISETP.GE.U32.AND UP0, UPT, UR4, 0x4, UPT ;  /* 0x000000040400788c */ /* 0x000fe4000bf06070 */
[----:B------:R-:W-:-:S07]  /*07f0*/  ULOP3.LUT UR4, UR18, 0x3, URZ, 0xc0, !UPT ;  /* 0x0000000312047892 */ /* 0x000fce000f8ec0ff */
[----:B------:R-:W-:Y:S05]  /*0800*/  BRA.U !UP0, `(.L_x_11) ;  /* 0x0000000108747547 */ /* 0x000fea000b800000 */
[----:B------:R-:W0:Y:S01]  /*0810*/  LDC.64 R8, c[0x0][0x380] ;  /* 0x0000e000ff087b82 */ /* 0x000e220000000a00 */
[----:B------:R-:W-:Y:S01]  /*0820*/  IADD3 R13, PT, PT, R4, R7, RZ ;  /* 0x00000007040d7210 */ /* 0x000fe20007ffe0ff */
[----:B------:R-:W-:-:S06]  /*0830*/  IMAD R15, R7, UR18, R0 ;  /* 0x00000012070f7c24 */ /* 0x000fcc000f8e0200 */
[----:B------:R-:W2:Y:S01]  /*0840*/  LDC.64 R10, c[0x0][0x388] ;  /* 0x0000e200ff0a7b82 */ /* 0x000ea20000000a00 */
[----:B0-----:R-:W-:-:S05]  /*0850*/  IMAD.WIDE R8, R13, 0x4, R8 ;  /* 0x000000040d087825 */ /* 0x001fca00078e0208 */
[----:B------:R-:W1:Y:S01]  /*0860*/  LDG.E R6, desc[UR16][R8.64] ;  /* 0x0000001008067981 */ /* 0x000e62000c1e1900 */
[----:B--2---:R-:W-:-:S05]  /*0870*/  IMAD.WIDE R10, R15, 0x4, R10 ;  /* 0x000000040f0a7825 */ /* 0x004fca00078e020a */
[----:B------:R-:W1:Y:S01]  /*0880*/  LDG.E R12, desc[UR16][R10.64] ;  /* 0x000000100a0c7981 */ /* 0x000e62000c1e1900 */
[----:B------:R-:W-:Y:S02]  /*0890*/  IMAD.U32 R13, RZ, RZ, UR18 ;  /* 0x00000012ff0d7e24 */ /* 0x000fe4000f8e00ff */
[----:B-1---5:R-:W-:Y:S02]  /*08a0*/  IMAD R5, R6, R12, R5 ;  /* 0x0000000c06057224 */ /* 0x022fe400078e0205 */
[----:B------:R-:W-:-:S03]  /*08b0*/  IMAD.WIDE.U32 R12, R13, 0x4, R10 ;  /* 0x000000040d0c7825 */ /* 0x000fc600078e000a */
[----:B------:R0:W-:Y:S04]  /*08c0*/  STG.E desc[UR16][R2.64], R5 ;  /* 0x0000000502007986 */ /* 0x0001e8000c101910 */
[----:B------:R-:W2:Y:S04]  /*08d0*/  LDG.E R6, desc[UR16][R8.64+0x4] ;  /* 0x0000041008067981 */ /* 0x000ea8000c1e1900 */
[----:B------:R-:W2:Y:S01]  /*08e0*/  LDG.E R14, desc[UR16][R12.64] ;  /* 0x000000100c0e7981 */ /* 0x000ea2000c1e1900 */
[----:B------:R-:W-:Y:S01]  /*08f0*/  MOV R15, UR18 ;  /* 0x00000012000f7c02 */ /* 0x000fe20008000f00 */
[----:B--2---:R-:W-:-:S04]  /*0900*/  IMAD R17, R6, R14, R5 ;  /* 0x0000000e06117224 */ /* 0x004fc800078e0205 */
[----:B------:R-:W-:Y:S01]  /*0910*/  IMAD.WIDE.U32 R14, R15, 0x4, R12 ;  /* 0x000000040f0e7825 */ /* 0x000fe200078e000c */
[----:B------:R2:W-:Y:S04]  /*0920*/  STG.E desc[UR16][R2.64], R17 ;  /* 0x0000001102007986 */ /* 0x0005e8000c101910 */
[----:B------:R-:W3:Y:S04]  /*0930*/  LDG.E R10, desc[UR16][R14.64] ;  /* 0x000000100e0a7981 */ /* 0x000ee8000c1e1900 */
[----:B------:R-:W3:Y:S01]  /*0940*/  LDG.E R6, desc[UR16][R8.64+0x8] ;  /* 0x0000081008067981 */ /* 0x000ee2000c1e1900 */
[----:B------:R-:W-:Y:S01]  /*0950*/  MOV R11, UR18 ;  /* 0x00000012000b7c02 */ /* 0x000fe20008000f00 */
[----:B---3--:R-:W-:-:S04]  /*0960*/  IMAD R19, R6, R10, R17 ;  /* 0x0000000a06137224 */ /* 0x008fc800078e0211 */
[----:B------:R-:W-:Y:S01]  /*0970*/  IMAD.WIDE.U32 R10, R11, 0x4, R14 ;  /* 0x000000040b0a7825 */ /* 0x000fe200078e000e */
[----:B------:R2:W-:Y:S04]  /*0980*/  STG.E desc[UR16][R2.64], R19 ;  /* 0x0000001302007986 */ /* 0x0005e8000c101910 */
[----:B------:R-:W0:Y:S04]  /*0990*/  LDG.E R6, desc[UR16][R8.64+0xc] ;  /* 0x00000c1008067981 */ /* 0x000e28000c1e1900 */
[----:B------:R-:W0:Y:S01]  /*09a0*/  LDG.E R10, desc[UR16][R10.64] ;  /* 0x000000100a0a7981 */ /* 0x000e22000c1e1900 */
[----:B------:R-:W-:Y:S01]  /*09b0*/  IADD3 R7, PT, PT, R7, 0x4, RZ ;  /* 0x0000000407077810 */ /* 0x000fe20007ffe0ff */
[----:B0-----:R-:W-:-:S05]  /*09c0*/  IMAD R5, R6, R10, R19 ;  /* 0x0000000a06057224 */ /* 0x001fca00078e0213 */
[----:B------:R2:W-:Y:S02]  /*09d0*/  STG.E desc[UR16][R2.64], R5 ;  /* 0x0000000502007986 */ /* 0x0005e4000c101910 */
.L_x_11:
[----:B------:R-:W-:-:S13]  /*09e0*/  ISETP.NE.AND P0, PT, RZ, UR4, PT ;  /* 0x00000004ff007c0c */ /* 0x000fda000bf05270 */
[----:B------:R-:W-:Y:S05]  /*09f0*/  @!P0 EXIT ;  /* 0x000000000000894d */ /* 0x000fea0003800000 */
[----:B------:R-:W-:-:S09]  /*0a00*/  UISETP.NE.AND UP0, UPT, UR4, 0x1, UPT ;  /* 0x000000010400788c */ /* 0x000fd2000bf05270 */
[----:B------:R-:W-:Y:S05]  /*0a10*/  BRA.U !UP0, `(.L_x_12) ;  /* 0x0000000108447547 */ /* 0x000fea000b800000 */
[----:B------:R-:W0:Y:S01]  /*0a20*/  LDC.64 R8, c[0x0][0x380] ;  /* 0x0000e000ff087b82 */ /* 0x000e220000000a00 */
[----:B------:R-:W-:Y:S01]  /*0a30*/  IADD3 R13, PT, PT, R4, R7, RZ ;  /* 0x00000007040d7210 */ /* 0x000fe20007ffe0ff */
[----:B------:R-:W-:-:S06]  /*0a40*/  IMAD R15, R7, UR18, R0 ;  /* 0x00000012070f7c24 */ /* 0x000fcc000f8e0200 */
[----:B------:R-:W3:Y:S01]  /*0a50*/  LDC.64 R10, c[0x0][0x388] ;  /* 0x0000e200ff0a7b82 */ /* 0x000ee20000000a00 */
[----:B0-----:R-:W-:-:S05]  /*0a60*/  IMAD.WIDE R8, R13, 0x4, R8 ;  /* 0x000000040d087825 */ /* 0x001fca00078e0208 */
[----:B------:R-:W4:Y:S01]  /*0a70*/  LDG.E R6, desc[UR16][R8.64] ;  /* 0x0000001008067981 */ /* 0x000f22000c1e1900 */
[----:B---3--:R-:W-:-:S05]  /*0a80*/  IMAD.WIDE R10, R15, 0x4, R10 ;  /* 0x000000040f0a7825 */ /* 0x008fca00078e020a */
[----:B------:R-:W4:Y:S01]  /*0a90*/  LDG.E R12, desc[UR16][R10.64] ;  /* 0x000000100a0c7981 */ /* 0x000f22000c1e1900 */
[----:B------:R-:W-:Y:S01]  /*0aa0*/  MOV R13, UR18 ;  /* 0x00000012000d7c02 */ /* 0x000fe20008000f00 */
[----:B----45:R-:W-:-:S04]  /*0ab0*/  IMAD R15, R6, R12, R5 ;  /* 0x0000000c060f7224 */ /* 0x030fc800078e0205 */
[----:B------:R-:W-:Y:S01]  /*0ac0*/  IMAD.WIDE.U32 R12, R13, 0x4, R10 ;  /* 0x000000040d0c7825 */ /* 0x000fe200078e000a */
[----:B------:R0:W-:Y:S04]  /*0ad0*/  STG.E desc[UR16][R2.64], R15 ;  /* 0x0000000f02007986 */ /* 0x0001e8000c101910 */
[----:B------:R-:W1:Y:S04]  /*0ae0*/  LDG.E R6, desc[UR16][R8.64+0x4] ;  /* 0x0000041008067981 */ /* 0x000e68000c1e1900 */
[----:B------:R-:W1:Y:S01]  /*0af0*/  LDG.E R12, desc[UR16][R12.64] ;  /* 0x000000100c0c7981 */ /* 0x000e62000c1e1900 */
[----:B------:R-:W-:Y:S01]  /*0b00*/  IADD3 R7, PT, PT, R7, 0x2, RZ ;  /* 0x0000000207077810 */ /* 0x000fe20007ffe0ff */
[----:B-12---:R-:W-:-:S05]  /*0b10*/  IMAD R5, R6, R12, R15 ;  /* 0x0000000c06057224 */ /* 0x006fca00078e020f */
[----:B------:R0:W-:Y:S02]  /*0b20*/  STG.E desc[UR16][R2.64], R5 ;  /* 0x0000000502007986 */ /* 0x0001e4000c101910 */
.L_x_12:
[----:B------:R-:W-:-:S04]  /*0b30*/  ULOP3.LUT UR4, UR18, 0x1, URZ, 0xc0, !UPT ;  /* 0x0000000112047892 */ /* 0x000fc8000f8ec0ff */
[----:B------:R-:W-:-:S06]  /*0b40*/  UISETP.NE.U32.AND UP0, UPT, UR4, 0x1, UPT ;  /* 0x000000010400788c */ /* 0x000fcc000bf05070 */
[----:B------:R-:W-:-:S13]  /*0b50*/  PLOP3.LUT P0, PT, PT, PT, UP0, 0x80, 0x8 ;  /* 0x000000000008781c */ /* 0x000fda0003f0f008 */
[----:B------:R-:W-:Y:S05]  /*0b60*/  @P0 EXIT ;  /* 0x000000000000094d */ /* 0x000fea0003800000 */
[----:B------:R-:W3:Y:S01]  /*0b70*/  LDC.64 R8, c[0x0][0x380] ;  /* 0x0000e000ff087b82 */ /* 0x000ee20000000a00 */
[----:B------:R-:W-:Y:S01]  /*0b80*/  IADD3 R13, PT, PT, R4, R7, RZ ;  /* 0x00000007040d7210 */ /* 0x000fe20007ffe0ff */
[----:B0-----:R-:W-:-:S06]  /*0b90*/  IMAD R15, R7, UR18, R0 ;  /* 0x00000012070f7c24 */ /* 0x001fcc000f8e0200 */
[----:B------:R-:W0:Y:S01]  /*0ba0*/  LDC.64 R10, c[0x0][0x388] ;  /* 0x0000e200ff0a7b82 */ /* 0x000e220000000a00 */
[----:B---3--:R-:W-:-:S06]  /*0bb0*/  IMAD.WIDE R6, R13, 0x4, R8 ;  /* 0x000000040d067825 */ /* 0x008fcc00078e0208 */
[----:B------:R-:W1:Y:S01]  /*0bc0*/  LDG.E R6, desc[UR16][R6.64] ;  /* 0x0000001006067981 */ /* 0x000e62000c1e1900 */
[----:B0-----:R-:W-:-:S06]  /*0bd0*/  IMAD.WIDE R8, R15, 0x4, R10 ;  /* 0x000000040f087825 */ /* 0x001fcc00078e020a */
[----:B------:R-:W1:Y:S02]  /*0be0*/  LDG.E R8, desc[UR16][R8.64] ;  /* 0x0000001008087981 */ /* 0x000e64000c1e1900 */
[----:B-12--5:R-:W-:-:S05]  /*0bf0*/  IMAD R5, R6, R8, R5 ;  /* 0x0000000806057224 */ /* 0x026fca00078e0205 */
[----:B------:R-:W-:Y:S01]  /*0c00*/  STG.E desc[UR16][R2.64], R5 ;  /* 0x0000000502007986 */ /* 0x000fe2000c101910 */
[----:B------:R-:W-:Y:S05]  /*0c10*/  EXIT ;  /* 0x000000000000794d */ /* 0x000fea0003800000 */
.L_x_13:
        /* <DEDUP_REMOVED lines=14> */
.L_x_15:


//--------------------- .nv.shared.reserved.0     --------------------------
	.section	.nv.shared.reserved.0,"aw",@nobits
	.weak		__nv_reservedSMEM_offset_0_alias
	.size		__nv_reservedSMEM_offset_0_alias, 0, 64
	.other		__nv_reservedSMEM_offset_0_alias,@"STO_CUDA_RESERVED_SHARED STV_DEFAULT"
__nv_reservedSMEM_offset_0_alias:
	.zero		0
	.zero		64


//--------------------- .nv.constant0._Z9MxVKernelPKiS0_Pii --------------------------
	.section	.nv.constant0._Z9MxVKernelPKiS0_Pii,"a",@progbits
	.sectionflags	@""
	.align	4
.nv.constant0._Z9MxVKernelPKiS0_Pii:
	.zero		924


//--------------------- .nv.constant0._Z9MxMKernelPKiS0_Pii --------------------------
	.section	.nv.constant0._Z9MxMKernelPKiS0_Pii,"a",@progbits
	.sectionflags	@""
	.align	4
.nv.constant0._Z9MxMKernelPKiS0_Pii:
	.zero		924


//--------------------- SYMBOLS --------------------------

	.type		.nv.reservedSmem.offset0,@object
	.size		.nv.reservedSmem.offset0,0x4
